//
// Generated by NVIDIA NVVM Compiler
//
// Compiler Build ID: CL-36424714
// Cuda compilation tools, release 13.0, V13.0.88
// Based on NVVM 20.0.0
//

.version 9.0
.target sm_100
.address_size 64

	// .globl	_Z21bilateralFilterKernelPjS_iiiif
.const .align 4 .b8 const_spatial_weights[4356];
// _ZZ21bilateralFilterKernelPjS_iiiifE11s_input_pad has been demoted

.visible .entry _Z21bilateralFilterKernelPjS_iiiif(
	.param .u64 .ptr .align 1 _Z21bilateralFilterKernelPjS_iiiif_param_0,
	.param .u64 .ptr .align 1 _Z21bilateralFilterKernelPjS_iiiif_param_1,
	.param .u32 _Z21bilateralFilterKernelPjS_iiiif_param_2,
	.param .u32 _Z21bilateralFilterKernelPjS_iiiif_param_3,
	.param .u32 _Z21bilateralFilterKernelPjS_iiiif_param_4,
	.param .u32 _Z21bilateralFilterKernelPjS_iiiif_param_5,
	.param .f32 _Z21bilateralFilterKernelPjS_iiiif_param_6
)
{
	.reg .pred 	%p<27>;
	.reg .b16 	%rs<22>;
	.reg .b32 	%r<123>;
	.reg .b32 	%f<112>;
	.reg .b64 	%rd<16>;
	// demoted variable
	.shared .align 4 .b8 _ZZ21bilateralFilterKernelPjS_iiiifE11s_input_pad[4096];
	ld.param.u64 	%rd1, [_Z21bilateralFilterKernelPjS_iiiif_param_0];
	ld.param.u32 	%r35, [_Z21bilateralFilterKernelPjS_iiiif_param_2];
	ld.param.u32 	%r32, [_Z21bilateralFilterKernelPjS_iiiif_param_3];
	ld.param.u32 	%r33, [_Z21bilateralFilterKernelPjS_iiiif_param_5];
	ld.param.f32 	%f31, [_Z21bilateralFilterKernelPjS_iiiif_param_6];
	neg.s32 	%r119, %r33;
	mov.u32 	%r2, %tid.x;
	mov.u32 	%r36, %ctaid.x;
	mov.u32 	%r3, %ntid.x;
	shl.b32 	%r4, %r33, 1;
	sub.s32 	%r37, %r3, %r4;
	mad.lo.s32 	%r38, %r37, %r36, %r2;
	mov.u32 	%r6, %tid.y;
	mov.u32 	%r39, %ctaid.y;
	mov.u32 	%r7, %ntid.y;
	sub.s32 	%r40, %r7, %r4;
	mad.lo.s32 	%r8, %r40, %r39, %r6;
	add.s32 	%r41, %r4, %r32;
	add.s32 	%r10, %r4, %r35;
	setp.ge.s32 	%p5, %r8, %r10;
	setp.ge.s32 	%p6, %r38, %r41;
	or.pred  	%p7, %p5, %p6;
	@%p7 bra 	$L__BB0_2;
	cvta.to.global.u64 	%rd3, %rd1;
	mad.lo.s32 	%r42, %r8, %r41, %r38;
	mul.wide.s32 	%rd4, %r42, 4;
	add.s64 	%rd5, %rd3, %rd4;
	ld.global.u32 	%r118, [%rd5];
	shl.b32 	%r43, %r6, 7;
	mov.u32 	%r44, _ZZ21bilateralFilterKernelPjS_iiiifE11s_input_pad;
	add.s32 	%r45, %r44, %r43;
	shl.b32 	%r46, %r2, 2;
	add.s32 	%r47, %r45, %r46;
	st.shared.u32 	[%r47], %r118;
$L__BB0_2:
	bar.sync 	0;
	shr.u32 	%r13, %r118, 24;
	sub.s32 	%r48, %r7, %r33;
	setp.ge.u32 	%p9, %r6, %r48;
	min.s32 	%r49, %r6, %r2;
	setp.lt.s32 	%p10, %r49, %r33;
	mov.pred 	%p25, 0;
	or.pred  	%p11, %p10, %p9;
	@%p11 bra 	$L__BB0_4;
	sub.s32 	%r50, %r3, %r33;
	setp.lt.u32 	%p25, %r2, %r50;
$L__BB0_4:
	setp.lt.s32 	%p13, %r8, %r33;
	not.pred 	%p14, %p25;
	mov.pred 	%p26, 0;
	or.pred  	%p15, %p13, %p14;
	@%p15 bra 	$L__BB0_6;
	sub.s32 	%r51, %r10, %r33;
	setp.lt.s32 	%p26, %r8, %r51;
$L__BB0_6:
	setp.lt.s32 	%p16, %r38, %r33;
	not.pred 	%p17, %p26;
	or.pred  	%p18, %p16, %p17;
	sub.s32 	%r52, %r41, %r33;
	setp.ge.s32 	%p19, %r38, %r52;
	or.pred  	%p20, %p18, %p19;
	@%p20 bra 	$L__BB0_14;
	setp.lt.s32 	%p21, %r33, %r119;
	mov.f32 	%f105, 0f00000000;
	mov.f32 	%f104, %f105;
	mov.f32 	%f103, %f105;
	mov.f32 	%f102, %f105;
	mov.f32 	%f106, %f105;
	@%p21 bra 	$L__BB0_13;
	shr.u32 	%r53, %r118, 16;
	and.b32  	%r14, %r53, 255;
	shr.u32 	%r54, %r118, 8;
	and.b32  	%r15, %r54, 255;
	and.b32  	%r16, %r118, 255;
	add.s32 	%r17, %r4, 1;
	sub.s32 	%r18, %r2, %r33;
	neg.s32 	%r19, %r4;
	shl.b32 	%r56, %r2, 2;
	shl.b32 	%r57, %r33, 2;
	sub.s32 	%r58, %r56, %r57;
	mov.u32 	%r59, _ZZ21bilateralFilterKernelPjS_iiiifE11s_input_pad;
	add.s32 	%r60, %r58, %r59;
	add.s32 	%r20, %r60, 8;
	mov.f32 	%f106, 0f00000000;
	shl.b32 	%r65, %r18, 2;
	mov.u64 	%rd7, const_spatial_weights;
	mov.f32 	%f102, %f106;
	mov.f32 	%f103, %f106;
	mov.f32 	%f104, %f106;
	mov.f32 	%f105, %f106;
$L__BB0_9:
	setp.eq.s32 	%p22, %r33, 0;
	add.s32 	%r22, %r119, %r6;
	shl.b32 	%r61, %r22, 7;
	mov.u32 	%r62, _ZZ21bilateralFilterKernelPjS_iiiifE11s_input_pad;
	add.s32 	%r63, %r62, %r61;
	add.s32 	%r64, %r119, %r33;
	mul.lo.s32 	%r120, %r64, %r17;
	add.s32 	%r66, %r63, %r65;
	ld.shared.u32 	%r67, [%r66];
	shr.u32 	%r68, %r67, 24;
	cvt.u16.u32 	%rs1, %r68;
	shr.u32 	%r69, %r67, 16;
	{ .reg .b16 tmp; mov.b32 {tmp, %rs2}, %r67; }
	and.b16  	%rs3, %rs2, 255;
	shr.u32 	%r70, %r67, 8;
	cvt.u16.u32 	%rs4, %r70;
	and.b16  	%rs5, %rs4, 255;
	cvt.u16.u32 	%rs6, %r67;
	and.b16  	%rs7, %rs6, 255;
	sub.s32 	%r71, %r68, %r13;
	cvt.rn.f32.s32 	%f34, %r71;
	and.b32  	%r72, %r69, 255;
	sub.s32 	%r73, %r72, %r14;
	cvt.rn.f32.s32 	%f35, %r73;
	mul.f32 	%f36, %f35, %f35;
	fma.rn.f32 	%f37, %f34, %f34, %f36;
	and.b32  	%r74, %r70, 255;
	sub.s32 	%r75, %r74, %r15;
	cvt.rn.f32.s32 	%f38, %r75;
	fma.rn.f32 	%f39, %f38, %f38, %f37;
	and.b32  	%r76, %r67, 255;
	sub.s32 	%r77, %r76, %r16;
	cvt.rn.f32.s32 	%f40, %r77;
	fma.rn.f32 	%f41, %f40, %f40, %f39;
	mul.wide.s32 	%rd6, %r120, 4;
	add.s64 	%rd8, %rd7, %rd6;
	ld.const.f32 	%f42, [%rd8];
	fma.rn.f32 	%f43, %f31, %f41, 0f3F800000;
	rcp.rn.f32 	%f44, %f43;
	mul.f32 	%f45, %f42, %f44;
	cvt.rn.f32.u16 	%f46, %rs1;
	fma.rn.f32 	%f102, %f45, %f46, %f102;
	cvt.rn.f32.u16 	%f47, %rs3;
	fma.rn.f32 	%f103, %f45, %f47, %f103;
	cvt.rn.f32.u16 	%f48, %rs5;
	fma.rn.f32 	%f104, %f45, %f48, %f104;
	cvt.rn.f32.u16 	%f49, %rs7;
	fma.rn.f32 	%f105, %f45, %f49, %f105;
	add.f32 	%f106, %f106, %f45;
	@%p22 bra 	$L__BB0_12;
	add.s32 	%r121, %r20, %r61;
	mov.u32 	%r122, %r19;
$L__BB0_11:
	ld.shared.u32 	%r79, [%r121+-4];
	shr.u32 	%r80, %r79, 24;
	cvt.u16.u32 	%rs8, %r80;
	shr.u32 	%r81, %r79, 16;
	{ .reg .b16 tmp; mov.b32 {tmp, %rs9}, %r79; }
	and.b16  	%rs10, %rs9, 255;
	shr.u32 	%r82, %r79, 8;
	cvt.u16.u32 	%rs11, %r82;
	and.b16  	%rs12, %rs11, 255;
	cvt.u16.u32 	%rs13, %r79;
	and.b16  	%rs14, %rs13, 255;
	sub.s32 	%r83, %r80, %r13;
	cvt.rn.f32.s32 	%f50, %r83;
	and.b32  	%r84, %r81, 255;
	sub.s32 	%r85, %r84, %r14;
	cvt.rn.f32.s32 	%f51, %r85;
	mul.f32 	%f52, %f51, %f51;
	fma.rn.f32 	%f53, %f50, %f50, %f52;
	and.b32  	%r86, %r82, 255;
	sub.s32 	%r87, %r86, %r15;
	cvt.rn.f32.s32 	%f54, %r87;
	fma.rn.f32 	%f55, %f54, %f54, %f53;
	and.b32  	%r88, %r79, 255;
	sub.s32 	%r89, %r88, %r16;
	cvt.rn.f32.s32 	%f56, %r89;
	fma.rn.f32 	%f57, %f56, %f56, %f55;
	add.s32 	%r90, %r120, 1;
	mul.wide.s32 	%rd9, %r90, 4;
	add.s64 	%rd11, %rd7, %rd9;
	ld.const.f32 	%f58, [%rd11];
	fma.rn.f32 	%f59, %f31, %f57, 0f3F800000;
	rcp.rn.f32 	%f60, %f59;
	mul.f32 	%f61, %f58, %f60;
	cvt.rn.f32.u16 	%f62, %rs8;
	fma.rn.f32 	%f63, %f61, %f62, %f102;
	cvt.rn.f32.u16 	%f64, %rs10;
	fma.rn.f32 	%f65, %f61, %f64, %f103;
	cvt.rn.f32.u16 	%f66, %rs12;
	fma.rn.f32 	%f67, %f61, %f66, %f104;
	cvt.rn.f32.u16 	%f68, %rs14;
	fma.rn.f32 	%f69, %f61, %f68, %f105;
	add.f32 	%f70, %f106, %f61;
	ld.shared.u32 	%r91, [%r121];
	shr.u32 	%r92, %r91, 24;
	cvt.u16.u32 	%rs15, %r92;
	shr.u32 	%r93, %r91, 16;
	{ .reg .b16 tmp; mov.b32 {tmp, %rs16}, %r91; }
	and.b16  	%rs17, %rs16, 255;
	shr.u32 	%r94, %r91, 8;
	cvt.u16.u32 	%rs18, %r94;
	and.b16  	%rs19, %rs18, 255;
	cvt.u16.u32 	%rs20, %r91;
	and.b16  	%rs21, %rs20, 255;
	sub.s32 	%r95, %r92, %r13;
	cvt.rn.f32.s32 	%f71, %r95;
	and.b32  	%r96, %r93, 255;
	sub.s32 	%r97, %r96, %r14;
	cvt.rn.f32.s32 	%f72, %r97;
	mul.f32 	%f73, %f72, %f72;
	fma.rn.f32 	%f74, %f71, %f71, %f73;
	and.b32  	%r98, %r94, 255;
	sub.s32 	%r99, %r98, %r15;
	cvt.rn.f32.s32 	%f75, %r99;
	fma.rn.f32 	%f76, %f75, %f75, %f74;
	and.b32  	%r100, %r91, 255;
	sub.s32 	%r101, %r100, %r16;
	cvt.rn.f32.s32 	%f77, %r101;
	fma.rn.f32 	%f78, %f77, %f77, %f76;
	ld.const.f32 	%f79, [%rd11+4];
	fma.rn.f32 	%f80, %f31, %f78, 0f3F800000;
	rcp.rn.f32 	%f81, %f80;
	mul.f32 	%f82, %f79, %f81;
	cvt.rn.f32.u16 	%f83, %rs15;
	fma.rn.f32 	%f102, %f82, %f83, %f63;
	cvt.rn.f32.u16 	%f84, %rs17;
	fma.rn.f32 	%f103, %f82, %f84, %f65;
	cvt.rn.f32.u16 	%f85, %rs19;
	fma.rn.f32 	%f104, %f82, %f85, %f67;
	cvt.rn.f32.u16 	%f86, %rs21;
	fma.rn.f32 	%f105, %f82, %f86, %f69;
	add.f32 	%f106, %f70, %f82;
	add.s32 	%r122, %r122, 2;
	add.s32 	%r121, %r121, 8;
	add.s32 	%r120, %r120, 2;
	setp.ne.s32 	%p23, %r122, 0;
	@%p23 bra 	$L__BB0_11;
$L__BB0_12:
	add.s32 	%r31, %r119, 1;
	setp.ne.s32 	%p24, %r119, %r33;
	mov.u32 	%r119, %r31;
	@%p24 bra 	$L__BB0_9;
$L__BB0_13:
	ld.param.u64 	%rd15, [_Z21bilateralFilterKernelPjS_iiiif_param_1];
	rcp.rn.f32 	%f87, %f106;
	div.rn.f32 	%f88, %f102, %f87;
	cvt.rzi.u32.f32 	%r102, %f88;
	shl.b32 	%r103, %r102, 24;
	mul.f32 	%f89, %f103, %f87;
	cvt.rzi.u32.f32 	%r104, %f89;
	shl.b32 	%r105, %r104, 16;
	and.b32  	%r106, %r105, 16711680;
	or.b32  	%r107, %r106, %r103;
	mul.f32 	%f90, %f104, %f87;
	cvt.rzi.u32.f32 	%r108, %f90;
	shl.b32 	%r109, %r108, 8;
	and.b32  	%r110, %r109, 65280;
	or.b32  	%r111, %r107, %r110;
	mul.f32 	%f91, %f105, %f87;
	cvt.rzi.u32.f32 	%r112, %f91;
	and.b32  	%r113, %r112, 255;
	or.b32  	%r114, %r111, %r113;
	sub.s32 	%r115, %r8, %r33;
	sub.s32 	%r116, %r38, %r33;
	mad.lo.s32 	%r117, %r115, %r32, %r116;
	cvta.to.global.u64 	%rd12, %rd15;
	mul.wide.s32 	%rd13, %r117, 4;
	add.s64 	%rd14, %rd12, %rd13;
	st.global.u32 	[%rd14], %r114;
$L__BB0_14:
	ret;

}


// ===== COMPILED SASS (sm_100) =====

	.target	sm_100

	.elftype	@"ET_EXEC"


//--------------------- .note.nv.tkinfo           --------------------------
	.section	.note.nv.tkinfo,"",@"SHT_NOTE"
	.sectionflags	@"SHF_NOTE_NV_TKINFO"
	.tkinfo
        /*0018*/ 	.word	0x00000002
        /*0030*/ 	.string	""
        /*0030*/ 	.string	"ptxas"
        /*0030*/ 	.string	"Cuda compilation tools, release 13.0, V13.0.88"
        /*0030*/ 	.string	"Build cuda_13.0.r13.0/compiler.36424714_0"
        /*0030*/ 	.string	"-arch sm_100 -m 64 "



//--------------------- .note.nv.cuinfo           --------------------------
	.section	.note.nv.cuinfo,"",@"SHT_NOTE"
	.sectionflags	@"SHF_NOTE_NV_CUINFO"
        /*0018*/ 	.short	0x0002
        /*001a*/ 	.short	0x0064
        /*001c*/ 	.short	0x0082
	.zero		2


//--------------------- .nv.info                  --------------------------
	.section	.nv.info,"",@"SHT_CUDA_INFO"
	.align	4


	//----- nvinfo : EIATTR_REGCOUNT
	.align		4
        /*0000*/ 	.byte	0x04, 0x2f
        /*0002*/ 	.short	(.L_2 - .L_1)
	.align		4
.L_1:
        /*0004*/ 	.word	index@(_Z21bilateralFilterKernelPjS_iiiif)
        /*0008*/ 	.word	0x00000020


	//----- nvinfo : EIATTR_FRAME_SIZE
	.align		4
.L_2:
        /*000c*/ 	.byte	0x04, 0x11
        /*000e*/ 	.short	(.L_4 - .L_3)
	.align		4
.L_3:
        /*0010*/ 	.word	index@($__internal_1_$__cuda_sm3x_div_rn_noftz_f32_slowpath)
        /*0014*/ 	.word	0x00000000


	//----- nvinfo : EIATTR_FRAME_SIZE
	.align		4
.L_4:
        /*0018*/ 	.byte	0x04, 0x11
        /*001a*/ 	.short	(.L_6 - .L_5)
	.align		4
.L_5:
        /*001c*/ 	.word	index@($__internal_0_$__cuda_sm20_rcp_rn_f32_slowpath)
        /*0020*/ 	.word	0x00000000


	//----- nvinfo : EIATTR_FRAME_SIZE
	.align		4
.L_6:
        /*0024*/ 	.byte	0x04, 0x11
        /*0026*/ 	.short	(.L_8 - .L_7)
	.align		4
.L_7:
        /*0028*/ 	.word	index@(_Z21bilateralFilterKernelPjS_iiiif)
        /*002c*/ 	.word	0x00000000


	//----- nvinfo : EIATTR_MIN_STACK_SIZE
	.align		4
.L_8:
        /*0030*/ 	.byte	0x04, 0x12
        /*0032*/ 	.short	(.L_10 - .L_9)
	.align		4
.L_9:
        /*0034*/ 	.word	index@(_Z21bilateralFilterKernelPjS_iiiif)
        /*0038*/ 	.word	0x00000000
.L_10:


//--------------------- .nv.compat                --------------------------
	.section	.nv.compat,"",@"SHT_CUDA_COMPAT_INFO"
	.align	4
        /*0000*/ 	.byte	0x02, 0x09, 0x00, 0x00, 0x02, 0x02, 0x01, 0x00, 0x02, 0x05, 0x05, 0x00, 0x03, 0x07, 0x01, 0x01
        /*0010*/ 	.byte	0x02, 0x03, 0x00, 0x00, 0x02, 0x06, 0x01, 0x00, 0x04, 0x0b, 0x08, 0x00, 0x01, 0x00, 0x00, 0x00
        /*0020*/ 	.byte	0x00, 0x00, 0x00, 0x00


//--------------------- .nv.info._Z21bilateralFilterKernelPjS_iiiif --------------------------
	.section	.nv.info._Z21bilateralFilterKernelPjS_iiiif,"",@"SHT_CUDA_INFO"
	.sectionflags	@""
	.align	4


	//----- nvinfo : EIATTR_CUDA_API_VERSION
	.align		4
        /*0000*/ 	.byte	0x04, 0x37
        /*0002*/ 	.short	(.L_12 - .L_11)
.L_11:
        /*0004*/ 	.word	0x00000082


	//----- nvinfo : EIATTR_KPARAM_INFO
	.align		4
.L_12:
        /*0008*/ 	.byte	0x04, 0x17
        /*000a*/ 	.short	(.L_14 - .L_13)
.L_13:
        /*000c*/ 	.word	0x00000000
        /*0010*/ 	.short	0x0006
        /*0012*/ 	.short	0x0020
        /*0014*/ 	.byte	0x00, 0xf0, 0x11, 0x00


	//----- nvinfo : EIATTR_KPARAM_INFO
	.align		4
.L_14:
        /*0018*/ 	.byte	0x04, 0x17
        /*001a*/ 	.short	(.L_16 - .L_15)
.L_15:
        /*001c*/ 	.word	0x00000000
        /*0020*/ 	.short	0x0005
        /*0022*/ 	.short	0x001c
        /*0024*/ 	.byte	0x00, 0xf0, 0x11, 0x00


	//----- nvinfo : EIATTR_KPARAM_INFO
	.align		4
.L_16:
        /*0028*/ 	.byte	0x04, 0x17
        /*002a*/ 	.short	(.L_18 - .L_17)
.L_17:
        /*002c*/ 	.word	0x00000000
        /*0030*/ 	.short	0x0004
        /*0032*/ 	.short	0x0018
        /*0034*/ 	.byte	0x00, 0xf0, 0x11, 0x00


	//----- nvinfo : EIATTR_KPARAM_INFO
	.align		4
.L_18:
        /*0038*/ 	.byte	0x04, 0x17
        /*003a*/ 	.short	(.L_20 - .L_19)
.L_19:
        /*003c*/ 	.word	0x00000000
        /*0040*/ 	.short	0x0003
        /*0042*/ 	.short	0x0014
        /*0044*/ 	.byte	0x00, 0xf0, 0x11, 0x00


	//----- nvinfo : EIATTR_KPARAM_INFO
	.align		4
.L_20:
        /*0048*/ 	.byte	0x04, 0x17
        /*004a*/ 	.short	(.L_22 - .L_21)
.L_21:
        /*004c*/ 	.word	0x00000000
        /*0050*/ 	.short	0x0002
        /*0052*/ 	.short	0x0010
        /*0054*/ 	.byte	0x00, 0xf0, 0x11, 0x00


	//----- nvinfo : EIATTR_KPARAM_INFO
	.align		4
.L_22:
        /*0058*/ 	.byte	0x04, 0x17
        /*005a*/ 	.short	(.L_24 - .L_23)
.L_23:
        /*005c*/ 	.word	0x00000000
        /*0060*/ 	.short	0x0001
        /*0062*/ 	.short	0x0008
        /*0064*/ 	.byte	0x00, 0xf5, 0x21, 0x00


	//----- nvinfo : EIATTR_KPARAM_INFO
	.align		4
.L_24:
        /*0068*/ 	.byte	0x04, 0x17
        /*006a*/ 	.short	(.L_26 - .L_25)
.L_25:
        /*006c*/ 	.word	0x00000000
        /*0070*/ 	.short	0x0000
        /*0072*/ 	.short	0x0000
        /*0074*/ 	.byte	0x00, 0xf5, 0x21, 0x00


	//----- nvinfo : EIATTR_SPARSE_MMA_MASK
	.align		4
.L_26:
        /*0078*/ 	.byte	0x03, 0x50
        /*007a*/ 	.short	0x0000


	//----- nvinfo : EIATTR_MAXREG_COUNT
	.align		4
        /*007c*/ 	.byte	0x03, 0x1b
        /*007e*/ 	.short	0x00ff


	//----- nvinfo : EIATTR_NUM_BARRIERS
	.align		4
        /*0080*/ 	.byte	0x02, 0x4c
        /*0082*/ 	.byte	0x01
	.zero		1


	//----- nvinfo : EIATTR_MERCURY_ISA_VERSION
	.align		4
        /*0084*/ 	.byte	0x03, 0x5f
        /*0086*/ 	.short	0x0101


	//----- nvinfo : EIATTR_INT_WARP_WIDE_INSTR_OFFSETS
	.align		4
        /*0088*/ 	.byte	0x04, 0x31
        /*008a*/ 	.short	(.L_28 - .L_27)


	//   ....[0]....
.L_27:
        /*008c*/ 	.word	0x000001e0


	//   ....[1]....
        /*0090*/ 	.word	0x00000250


	//----- nvinfo : EIATTR_VRC_CTA_INIT_COUNT
	.align		4
.L_28:
        /*0094*/ 	.byte	0x02, 0x4a
	.zero		1
	.zero		1


	//----- nvinfo : EIATTR_EXIT_INSTR_OFFSETS
	.align		4
        /*0098*/ 	.byte	0x04, 0x1c
        /*009a*/ 	.short	(.L_30 - .L_29)


	//   ....[0]....
.L_29:
        /*009c*/ 	.word	0x000002d0


	//   ....[1]....
        /*00a0*/ 	.word	0x00001210


	//----- nvinfo : EIATTR_CRS_STACK_SIZE
	.align		4
.L_30:
        /*00a4*/ 	.byte	0x04, 0x1e
        /*00a6*/ 	.short	(.L_32 - .L_31)
.L_31:
        /*00a8*/ 	.word	0x00000000


	//----- nvinfo : EIATTR_CBANK_PARAM_SIZE
	.align		4
.L_32:
        /*00ac*/ 	.byte	0x03, 0x19
        /*00ae*/ 	.short	0x0024


	//----- nvinfo : EIATTR_PARAM_CBANK
	.align		4
        /*00b0*/ 	.byte	0x04, 0x0a
        /*00b2*/ 	.short	(.L_34 - .L_33)
	.align		4
.L_33:
        /*00b4*/ 	.word	index@(.nv.constant0._Z21bilateralFilterKernelPjS_iiiif)
        /*00b8*/ 	.short	0x0380
        /*00ba*/ 	.short	0x0024


	//----- nvinfo : EIATTR_SW_WAR
	.align		4
.L_34:
        /*00bc*/ 	.byte	0x04, 0x36
        /*00be*/ 	.short	(.L_36 - .L_35)
.L_35:
        /*00c0*/ 	.word	0x00000008
.L_36:


//--------------------- .nv.callgraph             --------------------------
	.section	.nv.callgraph,"",@"SHT_CUDA_CALLGRAPH"
	.align	4
	.sectionentsize	8
	.align		4
        /*0000*/ 	.word	0x00000000
	.align		4
        /*0004*/ 	.word	0xffffffff
	.align		4
        /*0008*/ 	.word	0x00000000
	.align		4
        /*000c*/ 	.word	0xfffffffe
	.align		4
        /*0010*/ 	.word	0x00000000
	.align		4
        /*0014*/ 	.word	0xfffffffd
	.align		4
        /*0018*/ 	.word	0x00000000
	.align		4
        /*001c*/ 	.word	0xfffffffc


//--------------------- .nv.constant3             --------------------------
	.section	.nv.constant3,"a",@progbits
	.align	4
.nv.constant3:
	.type		const_spatial_weights,@object
	.size		const_spatial_weights,(.L_0 - const_spatial_weights)
const_spatial_weights:
	.zero		4356
.L_0:


//--------------------- .text._Z21bilateralFilterKernelPjS_iiiif --------------------------
	.section	.text._Z21bilateralFilterKernelPjS_iiiif,"ax",@progbits
	.align	128
        .global         _Z21bilateralFilterKernelPjS_iiiif
        .type           _Z21bilateralFilterKernelPjS_iiiif,@function
        .size           _Z21bilateralFilterKernelPjS_iiiif,(.L_x_35 - _Z21bilateralFilterKernelPjS_iiiif)
        .other          _Z21bilateralFilterKernelPjS_iiiif,@"STO_CUDA_ENTRY STV_DEFAULT"
_Z21bilateralFilterKernelPjS_iiiif:
.text._Z21bilateralFilterKernelPjS_iiiif:
[----:B------:R-:W-:Y:S01]  /*0000*/  LDC R1, c[0x0][0x37c] ;  /* 0x0000df00ff017b82 */ /* 0x000fe20000000800 */
[----:B------:R-:W0:Y:S01]  /*0010*/  S2R R2, SR_TID.X ;  /* 0x0000000000027919 */ /* 0x000e220000002100 */
[----:B------:R-:W1:Y:S01]  /*0020*/  LDCU UR12, c[0x0][0x39c] ;  /* 0x00007380ff0c77ac */ /* 0x000e620008000800 */
[----:B------:R-:W0:Y:S01]  /*0030*/  S2R R5, SR_CTAID.X ;  /* 0x0000000000057919 */ /* 0x000e220000002500 */
[----:B------:R-:W2:Y:S01]  /*0040*/  LDCU UR8, c[0x0][0x360] ;  /* 0x00006c00ff0877ac */ /* 0x000ea20008000800 */
[----:B------:R-:W3:Y:S01]  /*0050*/  S2R R3, SR_TID.Y ;  /* 0x0000000000037919 */ /* 0x000ee20000002200 */
[----:B------:R-:W4:Y:S01]  /*0060*/  LDCU UR7, c[0x0][0x364] ;  /* 0x00006c80ff0777ac */ /* 0x000f220008000800 */
[----:B------:R-:W3:Y:S01]  /*0070*/  S2R R0, SR_CTAID.Y ;  /* 0x0000000000007919 */ /* 0x000ee20000002600 */
[----:B------:R-:W5:Y:S01]  /*0080*/  LDCU.64 UR10, c[0x0][0x390] ;  /* 0x00007200ff0a77ac */ /* 0x000f620008000a00 */
[----:B-1----:R-:W-:-:S04]  /*0090*/  USHF.L.U32 UR4, UR12, 0x1, URZ ;  /* 0x000000010c047899 */ /* 0x002fc800080006ff */
[----:B--2---:R-:W-:Y:S02]  /*00a0*/  UIADD3 UR6, UPT, UPT, -UR4, UR8, URZ ;  /* 0x0000000804067290 */ /* 0x004fe4000fffe1ff */
[----:B----4-:R-:W-:Y:S02]  /*00b0*/  UIADD3 UR9, UPT, UPT, -UR4, UR7, URZ ;  /* 0x0000000704097290 */ /* 0x010fe4000fffe1ff */
[----:B-----5:R-:W-:Y:S02]  /*00c0*/  UIADD3 UR5, UPT, UPT, UR4, UR11, URZ ;  /* 0x0000000b04057290 */ /* 0x020fe4000fffe0ff */
[----:B0-----:R-:W-:Y:S01]  /*00d0*/  IMAD R4, R5, UR6, R2 ;  /* 0x0000000605047c24 */ /* 0x001fe2000f8e0202 */
[----:B------:R-:W-:Y:S01]  /*00e0*/  UIADD3 UR6, UPT, UPT, UR4, UR10, URZ ;  /* 0x0000000a04067290 */ /* 0x000fe2000fffe0ff */
[----:B------:R-:W0:Y:S03]  /*00f0*/  LDCU.64 UR10, c[0x0][0x358] ;  /* 0x00006b00ff0a77ac */ /* 0x000e260008000a00 */
[----:B------:R-:W-:Y:S01]  /*0100*/  ISETP.GE.AND P0, PT, R4, UR5, PT ;  /* 0x0000000504007c0c */ /* 0x000fe2000bf06270 */
[----:B---3--:R-:W-:-:S05]  /*0110*/  IMAD R5, R0, UR9, R3 ;  /* 0x0000000900057c24 */ /* 0x008fca000f8e0203 */
[----:B------:R-:W-:-:S13]  /*0120*/  ISETP.GE.OR P0, PT, R5, UR6, P0 ;  /* 0x0000000605007c0c */ /* 0x000fda0008706670 */
[----:B------:R-:W1:Y:S01]  /*0130*/  @!P0 LDC.64 R6, c[0x0][0x380] ;  /* 0x0000e000ff068b82 */ /* 0x000e620000000a00 */
[----:B------:R-:W-:-:S04]  /*0140*/  @!P0 IMAD R11, R5, UR5, R4 ;  /* 0x00000005050b8c24 */ /* 0x000fc8000f8e0204 */
[----:B-1----:R-:W-:-:S05]  /*0150*/  @!P0 IMAD.WIDE R6, R11, 0x4, R6 ;  /* 0x000000040b068825 */ /* 0x002fca00078e0206 */
[----:B0-----:R-:W2:Y:S01]  /*0160*/  @!P0 LDG.E R9, desc[UR10][R6.64] ;  /* 0x0000000a06098981 */ /* 0x001ea2000c1e1900 */
[----:B------:R-:W-:Y:S01]  /*0170*/  UIADD3 UR7, UPT, UPT, UR7, -UR12, URZ ;  /* 0x8000000c07077290 */ /* 0x000fe2000fffe0ff */
[----:B------:R-:W-:Y:S01]  /*0180*/  VIMNMX R0, PT, PT, R2, R3, PT ;  /* 0x0000000302007248 */ /* 0x000fe20003fe0100 */
[----:B------:R-:W-:Y:S01]  /*0190*/  UIADD3 UR5, UPT, UPT, UR5, -UR12, URZ ;  /* 0x8000000c05057290 */ /* 0x000fe2000fffe0ff */
[----:B------:R-:W0:Y:S03]  /*01a0*/  @!P0 S2R R11, SR_CgaCtaId ;  /* 0x00000000000b8919 */ /* 0x000e260000008800 */
[----:B------:R-:W-:-:S04]  /*01b0*/  ISETP.GE.U32.AND P1, PT, R3, UR7, PT ;  /* 0x0000000703007c0c */ /* 0x000fc8000bf26070 */
[----:B------:R-:W-:Y:S02]  /*01c0*/  ISETP.LT.OR P1, PT, R0, UR12, P1 ;  /* 0x0000000c00007c0c */ /* 0x000fe40008f21670 */
[----:B------:R-:W-:-:S11]  /*01d0*/  @!P0 MOV R0, 0x400 ;  /* 0x0000040000008802 */ /* 0x000fd60000000f00 */
[----:B------:R-:W-:-:S05]  /*01e0*/  VOTEU.ALL UP0, P1 ;  /* 0x0000000000ff7886 */ /* 0x000fca0000800000 */
[----:B------:R-:W-:-:S06]  /*01f0*/  @!UP0 UIADD3 UR7, UPT, UPT, UR8, -UR12, URZ ;  /* 0x8000000c08078290 */ /* 0x000fcc000fffe0ff */
[----:B------:R-:W-:Y:S02]  /*0200*/  ISETP.LT.U32.AND P1, PT, R2, UR7, !P1 ;  /* 0x0000000702007c0c */ /* 0x000fe4000cf21070 */
[----:B0-----:R-:W-:Y:S02]  /*0210*/  @!P0 LEA R0, R11, R0, 0x18 ;  /* 0x000000000b008211 */ /* 0x001fe400078ec0ff */
[----:B------:R-:W-:-:S03]  /*0220*/  ISETP.LT.OR P1, PT, R5, UR12, !P1 ;  /* 0x0000000c05007c0c */ /* 0x000fc6000cf21670 */
[----:B------:R-:W-:-:S04]  /*0230*/  @!P0 IMAD R0, R3, 0x80, R0 ;  /* 0x0000008003008824 */ /* 0x000fc800078e0200 */
[----:B------:R-:W-:-:S06]  /*0240*/  @!P0 IMAD R0, R2, 0x4, R0 ;  /* 0x0000000402008824 */ /* 0x000fcc00078e0200 */
[----:B------:R-:W-:-:S05]  /*0250*/  VOTEU.ALL UP0, P1 ;  /* 0x0000000000ff7886 */ /* 0x000fca0000800000 */
[----:B------:R-:W-:-:S06]  /*0260*/  @!UP0 UIADD3 UR6, UPT, UPT, UR6, -UR12, URZ ;  /* 0x8000000c06068290 */ /* 0x000fcc000fffe0ff */
[----:B------:R-:W-:-:S04]  /*0270*/  ISETP.LT.AND P1, PT, R5, UR6, !P1 ;  /* 0x0000000605007c0c */ /* 0x000fc8000cf21270 */
[----:B------:R-:W-:-:S04]  /*0280*/  ISETP.LT.OR P1, PT, R4, UR12, !P1 ;  /* 0x0000000c04007c0c */ /* 0x000fc8000cf21670 */
[----:B------:R-:W-:Y:S01]  /*0290*/  ISETP.GE.OR P1, PT, R4, UR5, P1 ;  /* 0x0000000504007c0c */ /* 0x000fe20008f26670 */
[----:B------:R-:W-:Y:S01]  /*02a0*/  UIADD3 UR5, UPT, UPT, -UR12, URZ, URZ ;  /* 0x000000ff0c057290 */ /* 0x000fe2000fffe1ff */
[----:B--2---:R0:W-:Y:S01]  /*02b0*/  @!P0 STS [R0], R9 ;  /* 0x0000000900008388 */ /* 0x0041e20000000800 */
[----:B------:R-:W-:Y:S10]  /*02c0*/  BAR.SYNC.DEFER_BLOCKING 0x0 ;  /* 0x0000000000007b1d */ /* 0x000ff40000010000 */
[----:B------:R-:W-:Y:S05]  /*02d0*/  @P1 EXIT ;  /* 0x000000000000194d */ /* 0x000fea0003800000 */
[----:B------:R-:W-:Y:S01]  /*02e0*/  UISETP.GT.AND UP0, UPT, UR5, UR12, UPT ;  /* 0x0000000c0500728c */ /* 0x000fe2000bf04270 */
[----:B------:R-:W-:Y:S01]  /*02f0*/  IMAD.MOV.U32 R18, RZ, RZ, RZ ;  /* 0x000000ffff127224 */ /* 0x000fe200078e00ff */
[----:B------:R-:W-:Y:S01]  /*0300*/  CS2R R24, SRZ ;  /* 0x0000000000187805 */ /* 0x000fe2000001ff00 */
[----:B------:R-:W-:Y:S02]  /*0310*/  IMAD.MOV.U32 R23, RZ, RZ, RZ ;  /* 0x000000ffff177224 */ /* 0x000fe400078e00ff */
[----:B------:R-:W-:-:S04]  /*0320*/  IMAD.MOV.U32 R16, RZ, RZ, RZ ;  /* 0x000000ffff107224 */ /* 0x000fc800078e00ff */
[----:B------:R-:W-:Y:S05]  /*0330*/  BRA.U UP0, `(.L_x_0) ;  /* 0x0000000900ec7547 */ /* 0x000fea000b800000 */
[----:B------:R-:W1:Y:S01]  /*0340*/  S2R R7, SR_CgaCtaId ;  /* 0x0000000000077919 */ /* 0x000e620000008800 */
[----:B------:R-:W-:Y:S01]  /*0350*/  USHF.L.U32 UR6, UR12, 0x2, URZ ;  /* 0x000000020c067899 */ /* 0x000fe200080006ff */
[----:B0-----:R-:W-:Y:S02]  /*0360*/  MOV R0, 0x400 ;  /* 0x0000040000007802 */ /* 0x001fe40000000f00 */
[----:B------:R-:W-:Y:S02]  /*0370*/  CS2R R24, SRZ ;  /* 0x0000000000187805 */ /* 0x000fe4000001ff00 */
[--C-:B------:R-:W-:Y:S01]  /*0380*/  SHF.R.U32.HI R10, RZ, 0x10, R9.reuse ;  /* 0x00000010ff0a7819 */ /* 0x100fe20000011609 */
[----:B------:R-:W-:Y:S01]  /*0390*/  IMAD.MOV.U32 R16, RZ, RZ, RZ ;  /* 0x000000ffff107224 */ /* 0x000fe200078e00ff */
[--C-:B------:R-:W-:Y:S01]  /*03a0*/  SHF.R.U32.HI R11, RZ, 0x8, R9.reuse ;  /* 0x00000008ff0b7819 */ /* 0x100fe20000011609 */
[----:B------:R-:W-:Y:S01]  /*03b0*/  IMAD.MOV.U32 R23, RZ, RZ, RZ ;  /* 0x000000ffff177224 */ /* 0x000fe200078e00ff */
[----:B------:R-:W-:Y:S01]  /*03c0*/  LEA R6, R2, -UR6, 0x2 ;  /* 0x8000000602067c11 */ /* 0x000fe2000f8e10ff */
[----:B------:R-:W-:Y:S01]  /*03d0*/  IMAD.MOV.U32 R18, RZ, RZ, RZ ;  /* 0x000000ffff127224 */ /* 0x000fe200078e00ff */
[----:B------:R-:W-:Y:S01]  /*03e0*/  LOP3.LUT R8, R9, 0xff, RZ, 0xc0, !PT ;  /* 0x000000ff09087812 */ /* 0x000fe200078ec0ff */
[----:B------:R-:W-:Y:S01]  /*03f0*/  UIADD3 UR9, UPT, UPT, UR4, 0x1, URZ ;  /* 0x0000000104097890 */ /* 0x000fe2000fffe0ff */
[----:B------:R-:W-:Y:S01]  /*0400*/  SHF.R.U32.HI R9, RZ, 0x18, R9 ;  /* 0x00000018ff097819 */ /* 0x000fe20000011609 */
[----:B------:R-:W-:Y:S01]  /*0410*/  UIADD3 UR8, UPT, UPT, -UR4, URZ, URZ ;  /* 0x000000ff04087290 */ /* 0x000fe2000fffe1ff */
[----:B------:R-:W-:-:S02]  /*0420*/  LOP3.LUT R10, R10, 0xff, RZ, 0xc0, !PT ;  /* 0x000000ff0a0a7812 */ /* 0x000fc400078ec0ff */
[----:B------:R-:W-:Y:S02]  /*0430*/  LOP3.LUT R11, R11, 0xff, RZ, 0xc0, !PT ;  /* 0x000000ff0b0b7812 */ /* 0x000fe400078ec0ff */
[----:B-1----:R-:W-:-:S04]  /*0440*/  LEA R7, R7, R0, 0x18 ;  /* 0x0000000007077211 */ /* 0x002fc800078ec0ff */
[----:B------:R-:W-:Y:S01]  /*0450*/  IADD3 R6, PT, PT, R6, 0x8, R7 ;  /* 0x0000000806067810 */ /* 0x000fe20007ffe007 */
[----:B------:R-:W-:-:S07]  /*0460*/  VIADD R7, R2, -UR12 ;  /* 0x8000000c02077c36 */ /* 0x000fce0008000000 */
.L_x_12:
[----:B------:R-:W0:Y:S01]  /*0470*/  S2UR UR6, SR_CgaCtaId ;  /* 0x00000000000679c3 */ /* 0x000e220000008800 */
[----:B------:R-:W-:Y:S01]  /*0480*/  UMOV UR4, 0x400 ;  /* 0x0000040000047882 */ /* 0x000fe20000000000 */
[----:B------:R-:W-:Y:S01]  /*0490*/  VIADD R13, R3, UR5 ;  /* 0x00000005030d7c36 */ /* 0x000fe20008000000 */
[----:B------:R-:W1:Y:S01]  /*04a0*/  LDCU UR7, c[0x0][0x39c] ;  /* 0x00007380ff0777ac */ /* 0x000e620008000800 */
[----:B------:R-:W-:Y:S01]  /*04b0*/  BSSY.RECONVERGENT B0, `(.L_x_1) ;  /* 0x000002e000007945 */ /* 0x000fe20003800200 */
[----:B-1----:R-:W-:Y:S02]  /*04c0*/  UISETP.NE.AND UP0, UPT, UR5, UR7, UPT ;  /* 0x000000070500728c */ /* 0x002fe4000bf05270 */
[----:B------:R-:W-:Y:S02]  /*04d0*/  UISETP.NE.AND UP1, UPT, UR7, URZ, UPT ;  /* 0x000000ff0700728c */ /* 0x000fe4000bf25270 */
[----:B0-----:R-:W-:-:S06]  /*04e0*/  ULEA UR4, UR6, UR4, 0x18 ;  /* 0x0000000406047291 */ /* 0x001fcc000f8ec0ff */
[----:B------:R-:W-:Y:S01]  /*04f0*/  LEA R0, R13, UR4, 0x7 ;  /* 0x000000040d007c11 */ /* 0x000fe2000f8e38ff */
[----:B------:R-:W-:Y:S02]  /*0500*/  UIADD3 UR4, UPT, UPT, UR5, UR7, URZ ;  /* 0x0000000705047290 */ /* 0x000fe4000fffe0ff */
[----:B------:R-:W-:Y:S02]  /*0510*/  UIADD3 UR5, UPT, UPT, UR5, 0x1, URZ ;  /* 0x0000000105057890 */ /* 0x000fe4000fffe0ff */
[----:B------:R-:W-:Y:S01]  /*0520*/  IMAD R0, R7, 0x4, R0 ;  /* 0x0000000407007824 */ /* 0x000fe200078e0200 */
[----:B------:R-:W-:-:S04]  /*0530*/  UIMAD UR6, UR9, UR4, URZ ;  /* 0x00000004090672a4 */ /* 0x000fc8000f8e02ff */
[----:B------:R-:W-:Y:S01]  /*0540*/  USHF.L.U32 UR4, UR6, 0x2, URZ ;  /* 0x0000000206047899 */ /* 0x000fe200080006ff */
[----:B------:R-:W0:Y:S11]  /*0550*/  LDS R0, [R0] ;  /* 0x0000000000007984 */ /* 0x000e360000000800 */
[----:B------:R-:W1:Y:S01]  /*0560*/  LDCU UR4, c[0x3][UR4] ;  /* 0x00c00000040477ac */ /* 0x000e620008000800 */
[----:B0-----:R-:W-:-:S02]  /*0570*/  SHF.R.U32.HI R2, RZ, 0x10, R0 ;  /* 0x00000010ff027819 */ /* 0x001fc40000011600 */
[--C-:B------:R-:W-:Y:S02]  /*0580*/  SHF.R.U32.HI R14, RZ, 0x8, R0.reuse ;  /* 0x00000008ff0e7819 */ /* 0x100fe40000011600 */
[----:B------:R-:W-:Y:S02]  /*0590*/  LOP3.LUT R15, R2, 0xff, RZ, 0xc0, !PT ;  /* 0x000000ff020f7812 */ /* 0x000fe400078ec0ff */
[----:B------:R-:W-:Y:S01]  /*05a0*/  SHF.R.U32.HI R17, RZ, 0x18, R0 ;  /* 0x00000018ff117819 */ /* 0x000fe20000011600 */
[----:B------:R-:W0:Y:S01]  /*05b0*/  LDC R2, c[0x0][0x3a0] ;  /* 0x0000e800ff027b82 */ /* 0x000e220000000800 */
[----:B------:R-:W-:Y:S01]  /*05c0*/  LOP3.LUT R14, R14, 0xff, RZ, 0xc0, !PT ;  /* 0x000000ff0e0e7812 */ /* 0x000fe200078ec0ff */
[----:B------:R-:W-:Y:S02]  /*05d0*/  IMAD.IADD R12, R15, 0x1, -R10 ;  /* 0x000000010f0c7824 */ /* 0x000fe400078e0a0a */
[----:B------:R-:W-:Y:S02]  /*05e0*/  IMAD.IADD R15, R17, 0x1, -R9 ;  /* 0x00000001110f7824 */ /* 0x000fe400078e0a09 */
[----:B------:R-:W-:Y:S01]  /*05f0*/  IMAD.IADD R21, R14, 0x1, -R11 ;  /* 0x000000010e157824 */ /* 0x000fe200078e0a0b */
[----:B------:R-:W-:-:S02]  /*0600*/  I2FP.F32.S32 R19, R12 ;  /* 0x0000000c00137245 */ /* 0x000fc40000201400 */
[----:B------:R-:W-:Y:S02]  /*0610*/  LOP3.LUT R12, R0, 0xff, RZ, 0xc0, !PT ;  /* 0x000000ff000c7812 */ /* 0x000fe400078ec0ff */
[----:B------:R-:W-:Y:S01]  /*0620*/  I2FP.F32.S32 R15, R15 ;  /* 0x0000000f000f7245 */ /* 0x000fe20000201400 */
[----:B------:R-:W-:Y:S01]  /*0630*/  FMUL R20, R19, R19 ;  /* 0x0000001313147220 */ /* 0x000fe20000400000 */
[----:B------:R-:W-:Y:S01]  /*0640*/  I2FP.F32.S32 R21, R21 ;  /* 0x0000001500157245 */ /* 0x000fe20000201400 */
[----:B------:R-:W-:Y:S02]  /*0650*/  IMAD.IADD R19, R12, 0x1, -R8 ;  /* 0x000000010c137824 */ /* 0x000fe400078e0a08 */
[----:B------:R-:W-:Y:S01]  /*0660*/  FFMA R20, R15, R15, R20 ;  /* 0x0000000f0f147223 */ /* 0x000fe20000000014 */
[----:B------:R-:W-:Y:S02]  /*0670*/  PRMT R15, R0, 0x7632, R15 ;  /* 0x00007632000f7816 */ /* 0x000fe4000000000f */
[----:B------:R-:W-:Y:S01]  /*0680*/  I2FP.F32.S32 R19, R19 ;  /* 0x0000001300137245 */ /* 0x000fe20000201400 */
[----:B------:R-:W-:Y:S01]  /*0690*/  FFMA R20, R21, R21, R20 ;  /* 0x0000001515147223 */ /* 0x000fe20000000014 */
[----:B------:R-:W-:-:S03]  /*06a0*/  LOP3.LUT R15, R15, 0xff, RZ, 0xc0, !PT ;  /* 0x000000ff0f0f7812 */ /* 0x000fc600078ec0ff */
[----:B------:R-:W-:-:S04]  /*06b0*/  FFMA R19, R19, R19, R20 ;  /* 0x0000001313137223 */ /* 0x000fc80000000014 */
[----:B0-----:R-:W-:-:S04]  /*06c0*/  FFMA R21, R19, R2, 1 ;  /* 0x3f80000013157423 */ /* 0x001fc80000000002 */
[----:B------:R-:W-:-:S05]  /*06d0*/  VIADD R2, R21, 0x1800000 ;  /* 0x0180000015027836 */ /* 0x000fca0000000000 */
[----:B------:R-:W-:-:S04]  /*06e0*/  LOP3.LUT R2, R2, 0x7f800000, RZ, 0xc0, !PT ;  /* 0x7f80000002027812 */ /* 0x000fc800078ec0ff */
[----:B------:R-:W-:-:S13]  /*06f0*/  ISETP.GT.U32.AND P0, PT, R2, 0x1ffffff, PT ;  /* 0x01ffffff0200780c */ /* 0x000fda0003f04070 */
[----:B-1----:R-:W-:Y:S05]  /*0700*/  @P0 BRA `(.L_x_2) ;  /* 0x0000000000100947 */ /* 0x002fea0003800000 */
[----:B------:R-:W-:Y:S01]  /*0710*/  IMAD.MOV.U32 R0, RZ, RZ, R21 ;  /* 0x000000ffff007224 */ /* 0x000fe200078e0015 */
[----:B------:R-:W-:-:S07]  /*0720*/  MOV R2, 0x740 ;  /* 0x0000074000027802 */ /* 0x000fce0000000f00 */
[----:B------:R-:W-:Y:S05]  /*0730*/  CALL.REL.NOINC `($__internal_0_$__cuda_sm20_rcp_rn_f32_slowpath) ;  /* 0x0000000800b87944 */ /* 0x000fea0003c00000 */
[----:B------:R-:W-:Y:S05]  /*0740*/  BRA `(.L_x_3) ;  /* 0x0000000000107947 */ /* 0x000fea0003800000 */
.L_x_2:
[----:B------:R-:W0:Y:S02]  /*0750*/  MUFU.RCP R0, R21 ;  /* 0x0000001500007308 */ /* 0x000e240000001000 */
[----:B0-----:R-:W-:-:S04]  /*0760*/  FFMA R2, R21, R0, -1 ;  /* 0xbf80000015027423 */ /* 0x001fc80000000000 */
[----:B------:R-:W-:-:S04]  /*0770*/  FADD.FTZ R19, -R2, -RZ ;  /* 0x800000ff02137221 */ /* 0x000fc80000010100 */
[----:B------:R-:W-:-:S07]  /*0780*/  FFMA R0, R0, R19, R0 ;  /* 0x0000001300007223 */ /* 0x000fce0000000000 */
.L_x_3:
[----:B------:R-:W-:Y:S05]  /*0790*/  BSYNC.RECONVERGENT B0 ;  /* 0x0000000000007941 */ /* 0x000fea0003800200 */
.L_x_1:
[----:B------:R-:W0:Y:S01]  /*07a0*/  I2F.U16 R17, R17 ;  /* 0x0000001100117306 */ /* 0x000e220000101000 */
[----:B------:R-:W-:-:S04]  /*07b0*/  FMUL R19, R0, UR4 ;  /* 0x0000000400137c20 */ /* 0x000fc80008400000 */
[----:B------:R-:W-:-:S03]  /*07c0*/  FADD R25, R19, R25 ;  /* 0x0000001913197221 */ /* 0x000fc60000000000 */
[----:B------:R-:W1:Y:S01]  /*07d0*/  I2F.U16 R15, R15 ;  /* 0x0000000f000f7306 */ /* 0x000e620000101000 */
[----:B0-----:R-:W-:-:S07]  /*07e0*/  FFMA R16, R19, R17, R16 ;  /* 0x0000001113107223 */ /* 0x001fce0000000010 */
[----:B------:R-:W0:Y:S01]  /*07f0*/  I2F.U16 R14, R14 ;  /* 0x0000000e000e7306 */ /* 0x000e220000101000 */
[----:B-1----:R-:W-:-:S07]  /*0800*/  FFMA R24, R19, R15, R24 ;  /* 0x0000000f13187223 */ /* 0x002fce0000000018 */
[----:B------:R-:W1:Y:S01]  /*0810*/  I2F.U16 R21, R12 ;  /* 0x0000000c00157306 */ /* 0x000e620000101000 */
[C---:B0-----:R-:W-:Y:S01]  /*0820*/  FFMA R23, R19.reuse, R14, R23 ;  /* 0x0000000e13177223 */ /* 0x041fe20000000017 */
[----:B-1----:R-:W-:Y:S01]  /*0830*/  FFMA R18, R19, R21, R18 ;  /* 0x0000001513127223 */ /* 0x002fe20000000012 */
[----:B------:R-:W-:Y:S06]  /*0840*/  BRA.U !UP1, `(.L_x_4) ;  /* 0x0000000509a47547 */ /* 0x000fec000b800000 */
[----:B------:R-:W0:Y:S01]  /*0850*/  LDC R12, c[0x0][0x3a0] ;  /* 0x0000e800ff0c7b82 */ /* 0x000e220000000800 */
[----:B------:R-:W-:Y:S01]  /*0860*/  IMAD R13, R13, 0x80, R6 ;  /* 0x000000800d0d7824 */ /* 0x000fe200078e0206 */
[----:B------:R-:W-:-:S06]  /*0870*/  UMOV UR4, UR8 ;  /* 0x0000000800047c82 */ /* 0x000fcc0008000000 */
.L_x_11:
[----:B------:R-:W1:Y:S01]  /*0880*/  LDS R0, [R13+-0x4] ;  /* 0xfffffc000d007984 */ /* 0x000e620000000800 */
[----:B------:R-:W-:Y:S01]  /*0890*/  UIADD3 UR7, UPT, UPT, UR6, 0x1, URZ ;  /* 0x0000000106077890 */ /* 0x000fe2000fffe0ff */
[----:B------:R-:W-:Y:S03]  /*08a0*/  BSSY.RECONVERGENT B0, `(.L_x_5) ;  /* 0x0000025000007945 */ /* 0x000fe60003800200 */
[----:B------:R-:W-:-:S12]  /*08b0*/  USHF.L.U32 UR7, UR7, 0x2, URZ ;  /* 0x0000000207077899 */ /* 0x000fd800080006ff */
[----:B------:R-:W2:Y:S01]  /*08c0*/  LDCU UR12, c[0x3][UR7] ;  /* 0x00c00000070c77ac */ /* 0x000ea20008000800 */
[--C-:B-1----:R-:W-:Y:S02]  /*08d0*/  SHF.R.U32.HI R2, RZ, 0x10, R0.reuse ;  /* 0x00000010ff027819 */ /* 0x102fe40000011600 */
[--C-:B------:R-:W-:Y:S02]  /*08e0*/  SHF.R.U32.HI R28, RZ, 0x8, R0.reuse ;  /* 0x00000008ff1c7819 */ /* 0x100fe40000011600 */
[----:B------:R-:W-:Y:S02]  /*08f0*/  LOP3.LUT R17, R2, 0xff, RZ, 0xc0, !PT ;  /* 0x000000ff02117812 */ /* 0x000fe400078ec0ff */
[----:B------:R-:W-:Y:S02]  /*0900*/  SHF.R.U32.HI R15, RZ, 0x18, R0 ;  /* 0x00000018ff0f7819 */ /* 0x000fe40000011600 */
[----:B------:R-:W-:Y:S01]  /*0910*/  LOP3.LUT R28, R28, 0xff, RZ, 0xc0, !PT ;  /* 0x000000ff1c1c7812 */ /* 0x000fe200078ec0ff */
[----:B------:R-:W-:Y:S01]  /*0920*/  IMAD.IADD R17, R17, 0x1, -R10 ;  /* 0x0000000111117824 */ /* 0x000fe200078e0a0a */
[C---:B------:R-:W-:Y:S01]  /*0930*/  LOP3.LUT R27, R0.reuse, 0xff, RZ, 0xc0, !PT ;  /* 0x000000ff001b7812 */ /* 0x040fe200078ec0ff */
[----:B------:R-:W-:Y:S01]  /*0940*/  IMAD.IADD R2, R15, 0x1, -R9 ;  /* 0x000000010f027824 */ /* 0x000fe200078e0a09 */
[----:B------:R-:W-:Y:S01]  /*0950*/  PRMT R29, R0, 0x7632, R29 ;  /* 0x00007632001d7816 */ /* 0x000fe2000000001d */
[----:B------:R-:W-:Y:S01]  /*0960*/  IMAD.IADD R14, R28, 0x1, -R11 ;  /* 0x000000011c0e7824 */ /* 0x000fe200078e0a0b */
[----:B------:R-:W-:Y:S01]  /*0970*/  I2FP.F32.S32 R17, R17 ;  /* 0x0000001100117245 */ /* 0x000fe20000201400 */
[----:B------:R-:W-:Y:S01]  /*0980*/  IMAD.IADD R19, R27, 0x1, -R8 ;  /* 0x000000011b137824 */ /* 0x000fe200078e0a08 */
[----:B------:R-:W-:-:S02]  /*0990*/  I2FP.F32.S32 R2, R2 ;  /* 0x0000000200027245 */ /* 0x000fc40000201400 */
[----:B------:R-:W-:Y:S01]  /*09a0*/  I2FP.F32.S32 R14, R14 ;  /* 0x0000000e000e7245 */ /* 0x000fe20000201400 */
[----:B------:R-:W-:Y:S01]  /*09b0*/  FMUL R17, R17, R17 ;  /* 0x0000001111117220 */ /* 0x000fe20000400000 */
[----:B------:R-:W-:-:S03]  /*09c0*/  LOP3.LUT R29, R29, 0xff, RZ, 0xc0, !PT ;  /* 0x000000ff1d1d7812 */ /* 0x000fc600078ec0ff */
[----:B------:R-:W-:Y:S01]  /*09d0*/  FFMA R17, R2, R2, R17 ;  /* 0x0000000202117223 */ /* 0x000fe20000000011 */
[----:B------:R-:W-:-:S03]  /*09e0*/  I2FP.F32.S32 R2, R19 ;  /* 0x0000001300027245 */ /* 0x000fc60000201400 */
[----:B------:R-:W-:-:S04]  /*09f0*/  FFMA R17, R14, R14, R17 ;  /* 0x0000000e0e117223 */ /* 0x000fc80000000011 */
[----:B------:R-:W-:-:S04]  /*0a00*/  FFMA R17, R2, R2, R17 ;  /* 0x0000000202117223 */ /* 0x000fc80000000011 */
[----:B0-----:R-:W-:-:S05]  /*0a10*/  FFMA R14, R17, R12, 1 ;  /* 0x3f800000110e7423 */ /* 0x001fca000000000c */
[----:B------:R-:W-:-:S04]  /*0a20*/  IADD3 R2, PT, PT, R14, 0x1800000, RZ ;  /* 0x018000000e027810 */ /* 0x000fc80007ffe0ff */
[----:B------:R-:W-:-:S04]  /*0a30*/  LOP3.LUT R2, R2, 0x7f800000, RZ, 0xc0, !PT ;  /* 0x7f80000002027812 */ /* 0x000fc800078ec0ff */
[----:B------:R-:W-:-:S13]  /*0a40*/  ISETP.GT.U32.AND P0, PT, R2, 0x1ffffff, PT ;  /* 0x01ffffff0200780c */ /* 0x000fda0003f04070 */
[----:B--2---:R-:W-:Y:S05]  /*0a50*/  @P0 BRA `(.L_x_6) ;  /* 0x0000000000140947 */ /* 0x004fea0003800000 */
[----:B------:R-:W-:Y:S01]  /*0a60*/  IMAD.MOV.U32 R0, RZ, RZ, R14 ;  /* 0x000000ffff007224 */ /* 0x000fe200078e000e */
[----:B------:R-:W-:-:S07]  /*0a70*/  MOV R2, 0xa90 ;  /* 0x00000a9000027802 */ /* 0x000fce0000000f00 */
[----:B------:R-:W-:Y:S05]  /*0a80*/  CALL.REL.NOINC `($__internal_0_$__cuda_sm20_rcp_rn_f32_slowpath) ;  /* 0x0000000400e47944 */ /* 0x000fea0003c00000 */
[----:B------:R-:W-:Y:S01]  /*0a90*/  IMAD.MOV.U32 R19, RZ, RZ, R0 ;  /* 0x000000ffff137224 */ /* 0x000fe200078e0000 */
[----:B------:R-:W-:Y:S06]  /*0aa0*/  BRA `(.L_x_7) ;  /* 0x0000000000107947 */ /* 0x000fec0003800000 */
.L_x_6:
[----:B------:R-:W0:Y:S02]  /*0ab0*/  MUFU.RCP R19, R14 ;  /* 0x0000000e00137308 */ /* 0x000e240000001000 */
[----:B0-----:R-:W-:-:S04]  /*0ac0*/  FFMA R0, R14, R19, -1 ;  /* 0xbf8000000e007423 */ /* 0x001fc80000000013 */
[----:B------:R-:W-:-:S04]  /*0ad0*/  FADD.FTZ R0, -R0, -RZ ;  /* 0x800000ff00007221 */ /* 0x000fc80000010100 */
[----:B------:R-:W-:-:S07]  /*0ae0*/  FFMA R19, R19, R0, R19 ;  /* 0x0000000013137223 */ /* 0x000fce0000000013 */
.L_x_7:
[----:B------:R-:W-:Y:S05]  /*0af0*/  BSYNC.RECONVERGENT B0 ;  /* 0x0000000000007941 */ /* 0x000fea0003800200 */
.L_x_5:
[----:B------:R-:W0:Y:S01]  /*0b00*/  LDS R0, [R13] ;  /* 0x000000000d007984 */ /* 0x000e220000000800 */
[----:B------:R-:W-:Y:S01]  /*0b10*/  FMUL R19, R19, UR12 ;  /* 0x0000000c13137c20 */ /* 0x000fe20008400000 */
[----:B------:R-:W1:Y:S01]  /*0b20*/  I2F.U16 R27, R27 ;  /* 0x0000001b001b7306 */ /* 0x000e620000101000 */
[----:B------:R-:W2:Y:S01]  /*0b30*/  LDCU UR7, c[0x3][UR7+0x4] ;  /* 0x00c00080070777ac */ /* 0x000ea20008000800 */
[----:B------:R-:W-:Y:S01]  /*0b40*/  BSSY.RECONVERGENT B0, `(.L_x_8) ;  /* 0x000002a000007945 */ /* 0x000fe20003800200 */
[----:B------:R-:W-:-:S05]  /*0b50*/  FADD R25, R19, R25 ;  /* 0x0000001913197221 */ /* 0x000fca0000000000 */
[----:B------:R-:W3:Y:S01]  /*0b60*/  I2F.U16 R29, R29 ;  /* 0x0000001d001d7306 */ /* 0x000ee20000101000 */
[----:B-1----:R-:W-:-:S07]  /*0b70*/  FFMA R18, R19, R27, R18 ;  /* 0x0000001b13127223 */ /* 0x002fce0000000012 */
[----:B------:R-:W1:Y:S01]  /*0b80*/  I2F.U16 R28, R28 ;  /* 0x0000001c001c7306 */ /* 0x000e620000101000 */
[C---:B---3--:R-:W-:Y:S01]  /*0b90*/  FFMA R24, R19.reuse, R29, R24 ;  /* 0x0000001d13187223 */ /* 0x048fe20000000018 */
[----:B-1----:R-:W-:Y:S01]  /*0ba0*/  FFMA R23, R19, R28, R23 ;  /* 0x0000001c13177223 */ /* 0x002fe20000000017 */
[--C-:B0-----:R-:W-:Y:S02]  /*0bb0*/  SHF.R.U32.HI R2, RZ, 0x10, R0.reuse ;  /* 0x00000010ff027819 */ /* 0x101fe40000011600 */
[----:B------:R-:W-:Y:S02]  /*0bc0*/  SHF.R.U32.HI R14, RZ, 0x18, R0 ;  /* 0x00000018ff0e7819 */ /* 0x000fe40000011600 */
[----:B------:R-:W-:Y:S02]  /*0bd0*/  LOP3.LUT R17, R2, 0xff, RZ, 0xc0, !PT ;  /* 0x000000ff02117812 */ /* 0x000fe400078ec0ff */
[----:B------:R0:W1:Y:S01]  /*0be0*/  I2F.U16 R2, R15 ;  /* 0x0000000f00027306 */ /* 0x0000620000101000 */
[----:B------:R-:W-:-:S02]  /*0bf0*/  IMAD.IADD R20, R14, 0x1, -R9 ;  /* 0x000000010e147824 */ /* 0x000fc400078e0a09 */
[----:B------:R-:W-:-:S03]  /*0c00*/  IMAD.IADD R17, R17, 0x1, -R10 ;  /* 0x0000000111117824 */ /* 0x000fc600078e0a0a */
[----:B------:R-:W-:Y:S02]  /*0c10*/  I2FP.F32.S32 R20, R20 ;  /* 0x0000001400147245 */ /* 0x000fe40000201400 */
[----:B------:R-:W-:Y:S02]  /*0c20*/  I2FP.F32.S32 R21, R17 ;  /* 0x0000001100157245 */ /* 0x000fe40000201400 */
[----:B------:R-:W-:-:S03]  /*0c30*/  SHF.R.U32.HI R17, RZ, 0x8, R0 ;  /* 0x00000008ff117819 */ /* 0x000fc60000011600 */
[----:B------:R-:W-:Y:S01]  /*0c40*/  FMUL R21, R21, R21 ;  /* 0x0000001515157220 */ /* 0x000fe20000400000 */
[----:B0-----:R-:W-:Y:S01]  /*0c50*/  LOP3.LUT R15, R17, 0xff, RZ, 0xc0, !PT ;  /* 0x000000ff110f7812 */ /* 0x001fe200078ec0ff */
[----:B-1----:R-:W-:Y:S02]  /*0c60*/  FFMA R16, R19, R2, R16 ;  /* 0x0000000213107223 */ /* 0x002fe40000000010 */
[----:B------:R-:W-:Y:S02]  /*0c70*/  FFMA R21, R20, R20, R21 ;  /* 0x0000001414157223 */ /* 0x000fe40000000015 */
[----:B------:R-:W-:-:S05]  /*0c80*/  IMAD.IADD R17, R15, 0x1, -R11 ;  /* 0x000000010f117824 */ /* 0x000fca00078e0a0b */
[----:B------:R-:W-:Y:S02]  /*0c90*/  I2FP.F32.S32 R20, R17 ;  /* 0x0000001100147245 */ /* 0x000fe40000201400 */
[C---:B------:R-:W-:Y:S02]  /*0ca0*/  LOP3.LUT R17, R0.reuse, 0xff, RZ, 0xc0, !PT ;  /* 0x000000ff00117812 */ /* 0x040fe400078ec0ff */
[----:B------:R-:W-:Y:S01]  /*0cb0*/  PRMT R0, R0, 0x7632, R0 ;  /* 0x0000763200007816 */ /* 0x000fe20000000000 */
[----:B------:R-:W-:Y:S02]  /*0cc0*/  FFMA R21, R20, R20, R21 ;  /* 0x0000001414157223 */ /* 0x000fe40000000015 */
[----:B------:R-:W-:Y:S01]  /*0cd0*/  IMAD.IADD R2, R17, 0x1, -R8 ;  /* 0x0000000111027824 */ /* 0x000fe200078e0a08 */
[----:B------:R-:W-:-:S04]  /*0ce0*/  LOP3.LUT R27, R0, 0xff, RZ, 0xc0, !PT ;  /* 0x000000ff001b7812 */ /* 0x000fc800078ec0ff */
[----:B------:R-:W-:-:S05]  /*0cf0*/  I2FP.F32.S32 R2, R2 ;  /* 0x0000000200027245 */ /* 0x000fca0000201400 */
[----:B------:R-:W-:-:S04]  /*0d00*/  FFMA R21, R2, R2, R21 ;  /* 0x0000000202157223 */ /* 0x000fc80000000015 */
[----:B------:R-:W-:-:S04]  /*0d10*/  FFMA R2, R21, R12, 1 ;  /* 0x3f80000015027423 */ /* 0x000fc8000000000c */
[----:B------:R-:W-:-:S05]  /*0d20*/  VIADD R20, R2, 0x1800000 ;  /* 0x0180000002147836 */ /* 0x000fca0000000000 */
[----:B------:R-:W-:-:S04]  /*0d30*/  LOP3.LUT R20, R20, 0x7f800000, RZ, 0xc0, !PT ;  /* 0x7f80000014147812 */ /* 0x000fc800078ec0ff */
[----:B------:R-:W-:-:S13]  /*0d40*/  ISETP.GT.U32.AND P0, PT, R20, 0x1ffffff, PT ;  /* 0x01ffffff1400780c */ /* 0x000fda0003f04070 */
[----:B--2---:R-:W-:Y:S05]  /*0d50*/  @P0 BRA `(.L_x_9) ;  /* 0x0000000000100947 */ /* 0x004fea0003800000 */
[----:B------:R-:W-:Y:S01]  /*0d60*/  IMAD.MOV.U32 R0, RZ, RZ, R2 ;  /* 0x000000ffff007224 */ /* 0x000fe200078e0002 */
[----:B------:R-:W-:-:S07]  /*0d70*/  MOV R2, 0xd90 ;  /* 0x00000d9000027802 */ /* 0x000fce0000000f00 */
[----:B------:R-:W-:Y:S05]  /*0d80*/  CALL.REL.NOINC `($__internal_0_$__cuda_sm20_rcp_rn_f32_slowpath) ;  /* 0x0000000400247944 */ /* 0x000fea0003c00000 */
[----:B------:R-:W-:Y:S05]  /*0d90*/  BRA `(.L_x_10) ;  /* 0x0000000000107947 */ /* 0x000fea0003800000 */
.L_x_9:
[----:B------:R-:W0:Y:S02]  /*0da0*/  MUFU.RCP R19, R2 ;  /* 0x0000000200137308 */ /* 0x000e240000001000 */
[----:B0-----:R-:W-:-:S04]  /*0db0*/  FFMA R0, R2, R19, -1 ;  /* 0xbf80000002007423 */ /* 0x001fc80000000013 */
[----:B------:R-:W-:-:S04]  /*0dc0*/  FADD.FTZ R0, -R0, -RZ ;  /* 0x800000ff00007221 */ /* 0x000fc80000010100 */
[----:B------:R-:W-:-:S07]  /*0dd0*/  FFMA R0, R19, R0, R19 ;  /* 0x0000000013007223 */ /* 0x000fce0000000013 */
.L_x_10:
[----:B------:R-:W-:Y:S05]  /*0de0*/  BSYNC.RECONVERGENT B0 ;  /* 0x0000000000007941 */ /* 0x000fea0003800200 */
.L_x_8:
[----:B------:R-:W0:Y:S01]  /*0df0*/  I2F.U16 R14, R14 ;  /* 0x0000000e000e7306 */ /* 0x000e220000101000 */
[----:B------:R-:W-:Y:S01]  /*0e00*/  UIADD3 UR4, UPT, UPT, UR4, 0x2, URZ ;  /* 0x0000000204047890 */ /* 0x000fe2000fffe0ff */
[----:B------:R-:W-:Y:S01]  /*0e10*/  FMUL R19, R0, UR7 ;  /* 0x0000000700137c20 */ /* 0x000fe20008400000 */
[----:B------:R-:W-:Y:S01]  /*0e20*/  VIADD R13, R13, 0x8 ;  /* 0x000000080d0d7836 */ /* 0x000fe20000000000 */
[----:B------:R-:W-:Y:S02]  /*0e30*/  UIADD3 UR6, UPT, UPT, UR6, 0x2, URZ ;  /* 0x0000000206067890 */ /* 0x000fe4000fffe0ff */
[----:B------:R-:W-:Y:S01]  /*0e40*/  UISETP.NE.AND UP1, UPT, UR4, URZ, UPT ;  /* 0x000000ff0400728c */ /* 0x000fe2000bf25270 */
[----:B------:R-:W-:Y:S01]  /*0e50*/  FADD R25, R25, R19 ;  /* 0x0000001319197221 */ /* 0x000fe20000000000 */
[----:B------:R-:W1:Y:S01]  /*0e60*/  I2F.U16 R27, R27 ;  /* 0x0000001b001b7306 */ /* 0x000e620000101000 */
[----:B0-----:R-:W-:-:S07]  /*0e70*/  FFMA R16, R19, R14, R16 ;  /* 0x0000000e13107223 */ /* 0x001fce0000000010 */
[----:B------:R-:W0:Y:S01]  /*0e80*/  I2F.U16 R2, R15 ;  /* 0x0000000f00027306 */ /* 0x000e220000101000 */
[----:B-1----:R-:W-:-:S07]  /*0e90*/  FFMA R24, R19, R27, R24 ;  /* 0x0000001b13187223 */ /* 0x002fce0000000018 */
[----:B------:R-:W1:Y:S01]  /*0ea0*/  I2F.U16 R17, R17 ;  /* 0x0000001100117306 */ /* 0x000e620000101000 */
[C---:B0-----:R-:W-:Y:S01]  /*0eb0*/  FFMA R23, R19.reuse, R2, R23 ;  /* 0x0000000213177223 */ /* 0x041fe20000000017 */
[----:B-1----:R-:W-:Y:S01]  /*0ec0*/  FFMA R18, R19, R17, R18 ;  /* 0x0000001113127223 */ /* 0x002fe20000000012 */
[----:B------:R-:W-:Y:S06]  /*0ed0*/  BRA.U UP1, `(.L_x_11) ;  /* 0xfffffff901687547 */ /* 0x000fec000b83ffff */
.L_x_4:
[----:B------:R-:W-:Y:S05]  /*0ee0*/  BRA.U UP0, `(.L_x_12) ;  /* 0xfffffff500607547 */ /* 0x000fea000b83ffff */
.L_x_0:
[----:B0-----:R-:W-:Y:S01]  /*0ef0*/  VIADD R0, R25, 0x1800000 ;  /* 0x0180000019007836 */ /* 0x001fe20000000000 */
[----:B------:R-:W-:Y:S04]  /*0f00*/  BSSY.RECONVERGENT B0, `(.L_x_13) ;  /* 0x000000d000007945 */ /* 0x000fe80003800200 */
[----:B------:R-:W-:-:S04]  /*0f10*/  LOP3.LUT R0, R0, 0x7f800000, RZ, 0xc0, !PT ;  /* 0x7f80000000007812 */ /* 0x000fc800078ec0ff */
[----:B------:R-:W-:-:S13]  /*0f20*/  ISETP.GT.U32.AND P0, PT, R0, 0x1ffffff, PT ;  /* 0x01ffffff0000780c */ /* 0x000fda0003f04070 */
[----:B------:R-:W-:Y:S05]  /*0f30*/  @P0 BRA `(.L_x_14) ;  /* 0x0000000000140947 */ /* 0x000fea0003800000 */
[----:B------:R-:W-:Y:S01]  /*0f40*/  IMAD.MOV.U32 R0, RZ, RZ, R25 ;  /* 0x000000ffff007224 */ /* 0x000fe200078e0019 */
[----:B------:R-:W-:-:S07]  /*0f50*/  MOV R2, 0xf70 ;  /* 0x00000f7000027802 */ /* 0x000fce0000000f00 */
[----:B------:R-:W-:Y:S05]  /*0f60*/  CALL.REL.NOINC `($__internal_0_$__cuda_sm20_rcp_rn_f32_slowpath) ;  /* 0x0000000000ac7944 */ /* 0x000fea0003c00000 */
[----:B------:R-:W-:Y:S01]  /*0f70*/  IMAD.MOV.U32 R7, RZ, RZ, R0 ;  /* 0x000000ffff077224 */ /* 0x000fe200078e0000 */
[----:B------:R-:W-:Y:S06]  /*0f80*/  BRA `(.L_x_15) ;  /* 0x0000000000107947 */ /* 0x000fec0003800000 */
.L_x_14:
[----:B------:R-:W0:Y:S02]  /*0f90*/  MUFU.RCP R0, R25 ;  /* 0x0000001900007308 */ /* 0x000e240000001000 */
[----:B0-----:R-:W-:-:S04]  /*0fa0*/  FFMA R2, R0, R25, -1 ;  /* 0xbf80000000027423 */ /* 0x001fc80000000019 */
[----:B------:R-:W-:-:S04]  /*0fb0*/  FADD.FTZ R7, -R2, -RZ ;  /* 0x800000ff02077221 */ /* 0x000fc80000010100 */
[----:B------:R-:W-:-:S07]  /*0fc0*/  FFMA R7, R0, R7, R0 ;  /* 0x0000000700077223 */ /* 0x000fce0000000000 */
.L_x_15:
[----:B------:R-:W-:Y:S05]  /*0fd0*/  BSYNC.RECONVERGENT B0 ;  /* 0x0000000000007941 */ /* 0x000fea0003800200 */
.L_x_13:
[----:B------:R-:W0:Y:S01]  /*0fe0*/  MUFU.RCP R0, R7 ;  /* 0x0000000700007308 */ /* 0x000e220000001000 */
[----:B------:R-:W-:Y:S07]  /*0ff0*/  BSSY.RECONVERGENT B0, `(.L_x_16) ;  /* 0x000000b000007945 */ /* 0x000fee0003800200 */
[----:B------:R-:W1:Y:S01]  /*1000*/  FCHK P0, R16, R7 ;  /* 0x0000000710007302 */ /* 0x000e620000000000 */
[----:B0-----:R-:W-:-:S04]  /*1010*/  FFMA R3, R0, -R7, 1 ;  /* 0x3f80000000037423 */ /* 0x001fc80000000807 */
[----:B------:R-:W-:-:S04]  /*1020*/  FFMA R3, R0, R3, R0 ;  /* 0x0000000300037223 */ /* 0x000fc80000000000 */
[----:B------:R-:W-:-:S04]  /*1030*/  FFMA R9, R3, R16, RZ ;  /* 0x0000001003097223 */ /* 0x000fc800000000ff */
[----:B------:R-:W-:-:S04]  /*1040*/  FFMA R0, R9, -R7, R16 ;  /* 0x8000000709007223 */ /* 0x000fc80000000010 */
[----:B------:R-:W-:Y:S01]  /*1050*/  FFMA R0, R3, R0, R9 ;  /* 0x0000000003007223 */ /* 0x000fe20000000009 */
[----:B-1----:R-:W-:Y:S06]  /*1060*/  @!P0 BRA `(.L_x_17) ;  /* 0x00000000000c8947 */ /* 0x002fec0003800000 */
[----:B------:R-:W-:Y:S01]  /*1070*/  IMAD.MOV.U32 R3, RZ, RZ, R7 ;  /* 0x000000ffff037224 */ /* 0x000fe200078e0007 */
[----:B------:R-:W-:-:S07]  /*1080*/  MOV R2, 0x10a0 ;  /* 0x000010a000027802 */ /* 0x000fce0000000f00 */
[----:B------:R-:W-:Y:S05]  /*1090*/  CALL.REL.NOINC `($__internal_1_$__cuda_sm3x_div_rn_noftz_f32_slowpath) ;  /* 0x0000000400347944 */ /* 0x000fea0003c00000 */
.L_x_17:
[----:B------:R-:W-:Y:S05]  /*10a0*/  BSYNC.RECONVERGENT B0 ;  /* 0x0000000000007941 */ /* 0x000fea0003800200 */
.L_x_16:
[C---:B------:R-:W-:Y:S01]  /*10b0*/  FMUL R24, R7.reuse, R24 ;  /* 0x0000001807187220 */ /* 0x040fe20000400000 */
[C---:B------:R-:W-:Y:S01]  /*10c0*/  FMUL R23, R7.reuse, R23 ;  /* 0x0000001707177220 */ /* 0x040fe20000400000 */
[----:B------:R-:W0:Y:S01]  /*10d0*/  LDCU UR4, c[0x0][0x39c] ;  /* 0x00007380ff0477ac */ /* 0x000e220008000800 */
[----:B------:R-:W-:Y:S01]  /*10e0*/  FMUL R7, R7, R18 ;  /* 0x0000001207077220 */ /* 0x000fe20000400000 */
[----:B------:R-:W1:Y:S01]  /*10f0*/  LDC.64 R2, c[0x0][0x388] ;  /* 0x0000e200ff027b82 */ /* 0x000e620000000a00 */
[----:B------:R-:W-:Y:S01]  /*1100*/  F2I.U32.TRUNC.NTZ R0, R0 ;  /* 0x0000000000007305 */ /* 0x000fe2000020f000 */
[----:B------:R-:W2:Y:S07]  /*1110*/  LDCU UR5, c[0x0][0x394] ;  /* 0x00007280ff0577ac */ /* 0x000eae0008000800 */
[----:B------:R-:W3:Y:S01]  /*1120*/  F2I.U32.TRUNC.NTZ R24, R24 ;  /* 0x0000001800187305 */ /* 0x000ee2000020f000 */
[----:B0-----:R-:W-:-:S07]  /*1130*/  VIADD R8, R5, -UR4 ;  /* 0x8000000405087c36 */ /* 0x001fce0008000000 */
[----:B------:R-:W0:Y:S01]  /*1140*/  F2I.U32.TRUNC.NTZ R23, R23 ;  /* 0x0000001700177305 */ /* 0x000e22000020f000 */
[----:B------:R-:W-:-:S05]  /*1150*/  IADD3 R9, PT, PT, R4, -UR4, RZ ;  /* 0x8000000404097c10 */ /* 0x000fca000fffe0ff */
[----:B--2---:R-:W-:Y:S02]  /*1160*/  IMAD R9, R8, UR5, R9 ;  /* 0x0000000508097c24 */ /* 0x004fe4000f8e0209 */
[----:B------:R-:W2:Y:S01]  /*1170*/  F2I.U32.TRUNC.NTZ R7, R7 ;  /* 0x0000000700077305 */ /* 0x000ea2000020f000 */
[----:B---3--:R-:W-:Y:S02]  /*1180*/  IMAD.U32 R6, R24, 0x10000, RZ ;  /* 0x0001000018067824 */ /* 0x008fe400078e00ff */
[----:B-1----:R-:W-:-:S03]  /*1190*/  IMAD.WIDE R2, R9, 0x4, R2 ;  /* 0x0000000409027825 */ /* 0x002fc600078e0202 */
[----:B------:R-:W-:Y:S01]  /*11a0*/  LOP3.LUT R5, R6, 0xff0000, RZ, 0xc0, !PT ;  /* 0x00ff000006057812 */ /* 0x000fe200078ec0ff */
[----:B0-----:R-:W-:-:S04]  /*11b0*/  IMAD.SHL.U32 R4, R23, 0x100, RZ ;  /* 0x0000010017047824 */ /* 0x001fc800078e00ff */
[----:B------:R-:W-:Y:S01]  /*11c0*/  IMAD R0, R0, 0x1000000, R5 ;  /* 0x0100000000007824 */ /* 0x000fe200078e0205 */
[----:B------:R-:W-:Y:S02]  /*11d0*/  LOP3.LUT R5, R4, 0xff00, RZ, 0xc0, !PT ;  /* 0x0000ff0004057812 */ /* 0x000fe400078ec0ff */
[----:B--2---:R-:W-:-:S04]  /*11e0*/  LOP3.LUT R6, R7, 0xff, RZ, 0xc0, !PT ;  /* 0x000000ff07067812 */ /* 0x004fc800078ec0ff */
[----:B------:R-:W-:-:S05]  /*11f0*/  IADD3 R5, PT, PT, R6, R0, R5 ;  /* 0x0000000006057210 */ /* 0x000fca0007ffe005 */
[----:B------:R-:W-:Y:S01]  /*1200*/  STG.E desc[UR10][R2.64], R5 ;  /* 0x0000000502007986 */ /* 0x000fe2000c10190a */
[----:B------:R-:W-:Y:S05]  /*1210*/  EXIT ;  /* 0x000000000000794d */ /* 0x000fea0003800000 */
        .weak           $__internal_0_$__cuda_sm20_rcp_rn_f32_slowpath
        .type           $__internal_0_$__cuda_sm20_rcp_rn_f32_slowpath,@function
        .size           $__internal_0_$__cuda_sm20_rcp_rn_f32_slowpath,($__internal_1_$__cuda_sm3x_div_rn_noftz_f32_slowpath - $__internal_0_$__cuda_sm20_rcp_rn_f32_slowpath)
$__internal_0_$__cuda_sm20_rcp_rn_f32_slowpath:
[----:B------:R-:W-:Y:S01]  /*1220*/  IMAD.SHL.U32 R20, R0, 0x2, RZ ;  /* 0x0000000200147824 */ /* 0x000fe200078e00ff */
[----:B------:R-:W-:Y:S04]  /*1230*/  BSSY.RECONVERGENT B1, `(.L_x_18) ;  /* 0x0000030000017945 */ /* 0x000fe80003800200 */
[----:B------:R-:W-:-:S04]  /*1240*/  SHF.R.U32.HI R20, RZ, 0x18, R20 ;  /* 0x00000018ff147819 */ /* 0x000fc80000011614 */
[----:B------:R-:W-:-:S13]  /*1250*/  ISETP.NE.U32.AND P0, PT, R20, RZ, PT ;  /* 0x000000ff1400720c */ /* 0x000fda0003f05070 */
[----:B------:R-:W-:Y:S05]  /*1260*/  @P0 BRA `(.L_x_19) ;  /* 0x0000000000280947 */ /* 0x000fea0003800000 */
[----:B------:R-:W-:-:S05]  /*1270*/  IMAD.SHL.U32 R19, R0, 0x2, RZ ;  /* 0x0000000200137824 */ /* 0x000fca00078e00ff */
[----:B------:R-:W-:-:S13]  /*1280*/  ISETP.NE.AND P0, PT, R19, RZ, PT ;  /* 0x000000ff1300720c */ /* 0x000fda0003f05270 */
[----:B------:R-:W-:Y:S02]  /*1290*/  @P0 FFMA R20, R0, 1.84467440737095516160e+19, RZ ;  /* 0x5f80000000140823 */ /* 0x000fe400000000ff */
[----:B------:R-:W-:Y:S08]  /*12a0*/  @!P0 MUFU.RCP R0, R0 ;  /* 0x0000000000008308 */ /* 0x000ff00000001000 */
[----:B------:R-:W0:Y:S02]  /*12b0*/  @P0 MUFU.RCP R19, R20 ;  /* 0x0000001400130308 */ /* 0x000e240000001000 */
[----:B0-----:R-:W-:-:S04]  /*12c0*/  @P0 FFMA R20, R20, R19, -1 ;  /* 0xbf80000014140423 */ /* 0x001fc80000000013 */
[----:B------:R-:W-:-:S04]  /*12d0*/  @P0 FADD.FTZ R20, -R20, -RZ ;  /* 0x800000ff14140221 */ /* 0x000fc80000010100 */
[----:B------:R-:W-:-:S04]  /*12e0*/  @P0 FFMA R20, R19, R20, R19 ;  /* 0x0000001413140223 */ /* 0x000fc80000000013 */
[----:B------:R-:W-:Y:S01]  /*12f0*/  @P0 FFMA R0, R20, 1.84467440737095516160e+19, RZ ;  /* 0x5f80000014000823 */ /* 0x000fe200000000ff */
[----:B------:R-:W-:Y:S06]  /*1300*/  BRA `(.L_x_20) ;  /* 0x0000000000887947 */ /* 0x000fec0003800000 */
.L_x_19:
[----:B------:R-:W-:-:S05]  /*1310*/  VIADD R22, R20, 0xffffff03 ;  /* 0xffffff0314167836 */ /* 0x000fca0000000000 */
[----:B------:R-:W-:-:S13]  /*1320*/  ISETP.GT.U32.AND P0, PT, R22, 0x1, PT ;  /* 0x000000011600780c */ /* 0x000fda0003f04070 */
[----:B------:R-:W-:Y:S05]  /*1330*/  @P0 BRA `(.L_x_21) ;  /* 0x0000000000780947 */ /* 0x000fea0003800000 */
[----:B------:R-:W-:Y:S01]  /*1340*/  LOP3.LUT R21, R0, 0x7fffff, RZ, 0xc0, !PT ;  /* 0x007fffff00157812 */ /* 0x000fe200078ec0ff */
[----:B------:R-:W-:-:S03]  /*1350*/  VIADD R20, R20, 0xffffff04 ;  /* 0xffffff0414147836 */ /* 0x000fc60000000000 */
[----:B------:R-:W-:-:S04]  /*1360*/  LOP3.LUT R21, R21, 0x3f800000, RZ, 0xfc, !PT ;  /* 0x3f80000015157812 */ /* 0x000fc800078efcff */
[----:B------:R-:W0:Y:S02]  /*1370*/  MUFU.RCP R26, R21 ;  /* 0x00000015001a7308 */ /* 0x000e240000001000 */
[----:B0-----:R-:W-:-:S04]  /*1380*/  FFMA R21, R21, R26, -1 ;  /* 0xbf80000015157423 */ /* 0x001fc8000000001a */
[----:B------:R-:W-:-:S04]  /*1390*/  FADD.FTZ R21, -R21, -RZ ;  /* 0x800000ff15157221 */ /* 0x000fc80000010100 */
[CCC-:B------:R-:W-:Y:S01]  /*13a0*/  FFMA.RM R19, R26.reuse, R21.reuse, R26.reuse ;  /* 0x000000151a137223 */ /* 0x1c0fe2000000401a */
[----:B------:R-:W-:Y:S01]  /*13b0*/  FFMA.RP R21, R26, R21, R26 ;  /* 0x000000151a157223 */ /* 0x000fe2000000801a */
[----:B------:R-:W-:-:S04]  /*13c0*/  IMAD.MOV.U32 R26, RZ, RZ, 0x3 ;  /* 0x00000003ff1a7424 */ /* 0x000fc800078e00ff */
[C---:B------:R-:W-:Y:S02]  /*13d0*/  FSETP.NEU.FTZ.AND P0, PT, R19.reuse, R21, PT ;  /* 0x000000151300720b */ /* 0x040fe40003f1d000 */
[----:B------:R-:W-:Y:S02]  /*13e0*/  LOP3.LUT R19, R19, 0x7fffff, RZ, 0xc0, !PT ;  /* 0x007fffff13137812 */ /* 0x000fe400078ec0ff */
[----:B------:R-:W-:Y:S02]  /*13f0*/  SHF.L.U32 R26, R26, R22, RZ ;  /* 0x000000161a1a7219 */ /* 0x000fe400000006ff */
[----:B------:R-:W-:Y:S02]  /*1400*/  LOP3.LUT R19, R19, 0x800000, RZ, 0xfc, !PT ;  /* 0x0080000013137812 */ /* 0x000fe400078efcff */
[----:B------:R-:W-:Y:S02]  /*1410*/  SEL R21, RZ, 0xffffffff, !P0 ;  /* 0xffffffffff157807 */ /* 0x000fe40004000000 */
[----:B------:R-:W-:-:S03]  /*1420*/  LOP3.LUT R26, R26, R19, RZ, 0xc0, !PT ;  /* 0x000000131a1a7212 */ /* 0x000fc600078ec0ff */
[----:B------:R-:W-:Y:S01]  /*1430*/  IMAD.MOV R21, RZ, RZ, -R21 ;  /* 0x000000ffff157224 */ /* 0x000fe200078e0a15 */
[----:B------:R-:W-:-:S04]  /*1440*/  SHF.R.U32.HI R26, RZ, R22, R26 ;  /* 0x00000016ff1a7219 */ /* 0x000fc8000001161a */
[--C-:B------:R-:W-:Y:S02]  /*1450*/  LOP3.LUT P1, RZ, R21, R22, R19.reuse, 0xf8, !PT ;  /* 0x0000001615ff7212 */ /* 0x100fe4000782f813 */
[C---:B------:R-:W-:Y:S02]  /*1460*/  LOP3.LUT P0, RZ, R26.reuse, 0x1, RZ, 0xc0, !PT ;  /* 0x000000011aff7812 */ /* 0x040fe4000780c0ff */
[----:B------:R-:W-:Y:S02]  /*1470*/  LOP3.LUT P2, RZ, R26, 0x2, RZ, 0xc0, !PT ;  /* 0x000000021aff7812 */ /* 0x000fe4000784c0ff */
[----:B------:R-:W-:Y:S02]  /*1480*/  SHF.R.U32.HI R19, RZ, R20, R19 ;  /* 0x00000014ff137219 */ /* 0x000fe40000011613 */
[----:B------:R-:W-:Y:S02]  /*1490*/  PLOP3.LUT P0, PT, P0, P1, P2, 0xe0, 0x0 ;  /* 0x000000000000781c */ /* 0x000fe40000703c20 */
[----:B------:R-:W-:-:S02]  /*14a0*/  LOP3.LUT P1, RZ, R0, 0x7fffff, RZ, 0xc0, !PT ;  /* 0x007fffff00ff7812 */ /* 0x000fc4000782c0ff */
[----:B------:R-:W-:-:S05]  /*14b0*/  SEL R21, RZ, 0x1, !P0 ;  /* 0x00000001ff157807 */ /* 0x000fca0004000000 */
[----:B------:R-:W-:-:S05]  /*14c0*/  IMAD.MOV R21, RZ, RZ, -R21 ;  /* 0x000000ffff157224 */ /* 0x000fca00078e0a15 */
[----:B------:R-:W-:-:S13]  /*14d0*/  ISETP.GE.AND P0, PT, R21, RZ, PT ;  /* 0x000000ff1500720c */ /* 0x000fda0003f06270 */
[----:B------:R-:W-:-:S04]  /*14e0*/  @!P0 VIADD R19, R19, 0x1 ;  /* 0x0000000113138836 */ /* 0x000fc80000000000 */
[----:B------:R-:W-:-:S05]  /*14f0*/  @!P1 IMAD.SHL.U32 R19, R19, 0x2, RZ ;  /* 0x0000000213139824 */ /* 0x000fca00078e00ff */
[----:B------:R-:W-:Y:S01]  /*1500*/  LOP3.LUT R0, R19, 0x80000000, R0, 0xf8, !PT ;  /* 0x8000000013007812 */ /* 0x000fe200078ef800 */
[----:B------:R-:W-:Y:S06]  /*1510*/  BRA `(.L_x_20) ;  /* 0x0000000000047947 */ /* 0x000fec0003800000 */
.L_x_21:
[----:B------:R-:W0:Y:S02]  /*1520*/  MUFU.RCP R0, R0 ;  /* 0x0000000000007308 */ /* 0x000e240000001000 */
.L_x_20:
[----:B------:R-:W-:Y:S05]  /*1530*/  BSYNC.RECONVERGENT B1 ;  /* 0x0000000000017941 */ /* 0x000fea0003800200 */
.L_x_18:
[----:B------:R-:W-:Y:S02]  /*1540*/  IMAD.MOV.U32 R20, RZ, RZ, R2 ;  /* 0x000000ffff147224 */ /* 0x000fe400078e0002 */
[----:B------:R-:W-:-:S04]  /*1550*/  IMAD.MOV.U32 R21, RZ, RZ, 0x0 ;  /* 0x00000000ff157424 */ /* 0x000fc800078e00ff */
[----:B0-----:R-:W-:Y:S05]  /*1560*/  RET.REL.NODEC R20 `(_Z21bilateralFilterKernelPjS_iiiif) ;  /* 0xffffffe814a47950 */ /* 0x001fea0003c3ffff */
        .weak           $__internal_1_$__cuda_sm3x_div_rn_noftz_f32_slowpath
        .type           $__internal_1_$__cuda_sm3x_div_rn_noftz_f32_slowpath,@function
        .size           $__internal_1_$__cuda_sm3x_div_rn_noftz_f32_slowpath,(.L_x_35 - $__internal_1_$__cuda_sm3x_div_rn_noftz_f32_slowpath)
$__internal_1_$__cuda_sm3x_div_rn_noftz_f32_slowpath:
[----:B------:R-:W-:Y:S01]  /*1570*/  SHF.R.U32.HI R8, RZ, 0x17, R3 ;  /* 0x00000017ff087819 */ /* 0x000fe20000011603 */
[----:B------:R-:W-:Y:S01]  /*1580*/  BSSY.RECONVERGENT B1, `(.L_x_22) ;  /* 0x0000062000017945 */ /* 0x000fe20003800200 */
[----:B------:R-:W-:Y:S02]  /*1590*/  SHF.R.U32.HI R0, RZ, 0x17, R16 ;  /* 0x00000017ff007819 */ /* 0x000fe40000011610 */
[----:B------:R-:W-:Y:S02]  /*15a0*/  LOP3.LUT R8, R8, 0xff, RZ, 0xc0, !PT ;  /* 0x000000ff08087812 */ /* 0x000fe400078ec0ff */
[----:B------:R-:W-:-:S03]  /*15b0*/  LOP3.LUT R12, R0, 0xff, RZ, 0xc0, !PT ;  /* 0x000000ff000c7812 */ /* 0x000fc600078ec0ff */
[----:B------:R-:W-:Y:S02]  /*15c0*/  VIADD R9, R8, 0xffffffff ;  /* 0xffffffff08097836 */ /* 0x000fe40000000000 */
[----:B------:R-:W-:-:S03]  /*15d0*/  VIADD R0, R12, 0xffffffff ;  /* 0xffffffff0c007836 */ /* 0x000fc60000000000 */
[----:B------:R-:W-:-:S04]  /*15e0*/  ISETP.GT.U32.AND P0, PT, R9, 0xfd, PT ;  /* 0x000000fd0900780c */ /* 0x000fc80003f04070 */
[----:B------:R-:W-:-:S13]  /*15f0*/  ISETP.GT.U32.OR P0, PT, R0, 0xfd, P0 ;  /* 0x000000fd0000780c */ /* 0x000fda0000704470 */
[----:B------:R-:W-:Y:S01]  /*1600*/  @!P0 MOV R6, RZ ;  /* 0x000000ff00068202 */ /* 0x000fe20000000f00 */
[----:B------:R-:W-:Y:S06]  /*1610*/  @!P0 BRA `(.L_x_23) ;  /* 0x00000000005c8947 */ /* 0x000fec0003800000 */
[----:B------:R-:W-:Y:S02]  /*1620*/  FSETP.GTU.FTZ.AND P0, PT, |R16|, +INF , PT ;  /* 0x7f8000001000780b */ /* 0x000fe40003f1c200 */
[----:B------:R-:W-:-:S04]  /*1630*/  FSETP.GTU.FTZ.AND P1, PT, |R3|, +INF , PT ;  /* 0x7f8000000300780b */ /* 0x000fc80003f3c200 */
[----:B------:R-:W-:-:S13]  /*1640*/  PLOP3.LUT P0, PT, P0, P1, PT, 0xf8, 0x8f ;  /* 0x00000000008f781c */ /* 0x000fda0000703f70 */
[----:B------:R-:W-:Y:S05]  /*1650*/  @P0 BRA `(.L_x_24) ;  /* 0x00000004004c0947 */ /* 0x000fea0003800000 */
[----:B------:R-:W-:-:S13]  /*1660*/  LOP3.LUT P0, RZ, R3, 0x7fffffff, R16, 0xc8, !PT ;  /* 0x7fffffff03ff7812 */ /* 0x000fda000780c810 */
[----:B------:R-:W-:Y:S05]  /*1670*/  @!P0 BRA `(.L_x_25) ;  /* 0x00000004003c8947 */ /* 0x000fea0003800000 */
[C---:B------:R-:W-:Y:S02]  /*1680*/  FSETP.NEU.FTZ.AND P2, PT, |R16|.reuse, +INF , PT ;  /* 0x7f8000001000780b */ /* 0x040fe40003f5d200 */
[----:B------:R-:W-:Y:S02]  /*1690*/  FSETP.NEU.FTZ.AND P1, PT, |R3|, +INF , PT ;  /* 0x7f8000000300780b */ /* 0x000fe40003f3d200 */
[----:B------:R-:W-:-:S11]  /*16a0*/  FSETP.NEU.FTZ.AND P0, PT, |R16|, +INF , PT ;  /* 0x7f8000001000780b */ /* 0x000fd60003f1d200 */
[----:B------:R-:W-:Y:S05]  /*16b0*/  @!P1 BRA !P2, `(.L_x_25) ;  /* 0x00000004002c9947 */ /* 0x000fea0005000000 */
[----:B------:R-:W-:-:S04]  /*16c0*/  LOP3.LUT P2, RZ, R16, 0x7fffffff, RZ, 0xc0, !PT ;  /* 0x7fffffff10ff7812 */ /* 0x000fc8000784c0ff */
[----:B------:R-:W-:-:S13]  /*16d0*/  PLOP3.LUT P1, PT, P1, P2, PT, 0x2f, 0xf2 ;  /* 0x0000000000f2781c */ /* 0x000fda0000f24577 */
[----:B------:R-:W-:Y:S05]  /*16e0*/  @P1 BRA `(.L_x_26) ;  /* 0x0000000400181947 */ /* 0x000fea0003800000 */
[----:B------:R-:W-:-:S04]  /*16f0*/  LOP3.LUT P1, RZ, R3, 0x7fffffff, RZ, 0xc0, !PT ;  /* 0x7fffffff03ff7812 */ /* 0x000fc8000782c0ff */
[----:B------:R-:W-:-:S13]  /*1700*/  PLOP3.LUT P0, PT, P0, P1, PT, 0x2f, 0xf2 ;  /* 0x0000000000f2781c */ /* 0x000fda0000702577 */
[----:B------:R-:W-:Y:S05]  /*1710*/  @P0 BRA `(.L_x_27) ;  /* 0x0000000400000947 */ /* 0x000fea0003800000 */
[----:B------:R-:W-:Y:S02]  /*1720*/  ISETP.GE.AND P0, PT, R0, RZ, PT ;  /* 0x000000ff0000720c */ /* 0x000fe40003f06270 */
[----:B------:R-:W-:-:S11]  /*1730*/  ISETP.GE.AND P1, PT, R9, RZ, PT ;  /* 0x000000ff0900720c */ /* 0x000fd60003f26270 */
[----:B------:R-:W-:Y:S02]  /*1740*/  @P0 IMAD.MOV.U32 R6, RZ, RZ, RZ ;  /* 0x000000ffff060224 */ /* 0x000fe400078e00ff */
[----:B------:R-:W-:Y:S01]  /*1750*/  @!P0 FFMA R16, R16, 1.84467440737095516160e+19, RZ ;  /* 0x5f80000010108823 */ /* 0x000fe200000000ff */
[----:B------:R-:W-:Y:S02]  /*1760*/  @!P0 IMAD.MOV.U32 R6, RZ, RZ, -0x40 ;  /* 0xffffffc0ff068424 */ /* 0x000fe400078e00ff */
[----:B------:R-:W-:Y:S02]  /*1770*/  @!P1 FFMA R3, R3, 1.84467440737095516160e+19, RZ ;  /* 0x5f80000003039823 */ /* 0x000fe400000000ff */
[----:B------:R-:W-:-:S07]  /*1780*/  @!P1 VIADD R6, R6, 0x40 ;  /* 0x0000004006069836 */ /* 0x000fce0000000000 */
.L_x_23:
[----:B------:R-:W-:Y:S01]  /*1790*/  LEA R0, R8, 0xc0800000, 0x17 ;  /* 0xc080000008007811 */ /* 0x000fe200078eb8ff */
[----:B------:R-:W-:Y:S04]  /*17a0*/  BSSY.RECONVERGENT B2, `(.L_x_28) ;  /* 0x0000036000027945 */ /* 0x000fe80003800200 */
[----:B------:R-:W-:Y:S02]  /*17b0*/  IMAD.IADD R9, R3, 0x1, -R0 ;  /* 0x0000000103097824 */ /* 0x000fe400078e0a00 */
[----:B------:R-:W-:Y:S02]  /*17c0*/  VIADD R3, R12, 0xffffff81 ;  /* 0xffffff810c037836 */ /* 0x000fe40000000000 */
[----:B------:R0:W1:Y:S01]  /*17d0*/  MUFU.RCP R10, R9 ;  /* 0x00000009000a7308 */ /* 0x0000620000001000 */
[----:B------:R-:W-:Y:S01]  /*17e0*/  FADD.FTZ R11, -R9, -RZ ;  /* 0x800000ff090b7221 */ /* 0x000fe20000010100 */
[C---:B------:R-:W-:Y:S01]  /*17f0*/  IMAD R0, R3.reuse, -0x800000, R16 ;  /* 0xff80000003007824 */ /* 0x040fe200078e0210 */
[----:B0-----:R-:W-:-:S05]  /*1800*/  IADD3 R9, PT, PT, R3, 0x7f, -R8 ;  /* 0x0000007f03097810 */ /* 0x001fca0007ffe808 */
[----:B------:R-:W-:Y:S02]  /*1810*/  IMAD.IADD R9, R9, 0x1, R6 ;  /* 0x0000000109097824 */ /* 0x000fe400078e0206 */
[----:B-1----:R-:W-:-:S04]  /*1820*/  FFMA R13, R10, R11, 1 ;  /* 0x3f8000000a0d7423 */ /* 0x002fc8000000000b */
[----:B------:R-:W-:-:S04]  /*1830*/  FFMA R15, R10, R13, R10 ;  /* 0x0000000d0a0f7223 */ /* 0x000fc8000000000a */
[----:B------:R-:W-:-:S04]  /*1840*/  FFMA R10, R0, R15, RZ ;  /* 0x0000000f000a7223 */ /* 0x000fc800000000ff */
[----:B------:R-:W-:-:S04]  /*1850*/  FFMA R13, R11, R10, R0 ;  /* 0x0000000a0b0d7223 */ /* 0x000fc80000000000 */
[----:B------:R-:W-:-:S04]  /*1860*/  FFMA R10, R15, R13, R10 ;  /* 0x0000000d0f0a7223 */ /* 0x000fc8000000000a */
[----:B------:R-:W-:-:S04]  /*1870*/  FFMA R11, R11, R10, R0 ;  /* 0x0000000a0b0b7223 */ /* 0x000fc80000000000 */
[----:B------:R-:W-:-:S05]  /*1880*/  FFMA R0, R15, R11, R10 ;  /* 0x0000000b0f007223 */ /* 0x000fca000000000a */
[----:B------:R-:W-:-:S04]  /*1890*/  SHF.R.U32.HI R3, RZ, 0x17, R0 ;  /* 0x00000017ff037819 */ /* 0x000fc80000011600 */
[----:B------:R-:W-:-:S05]  /*18a0*/  LOP3.LUT R3, R3, 0xff, RZ, 0xc0, !PT ;  /* 0x000000ff03037812 */ /* 0x000fca00078ec0ff */
[----:B------:R-:W-:-:S04]  /*18b0*/  IMAD.IADD R12, R3, 0x1, R9 ;  /* 0x00000001030c7824 */ /* 0x000fc800078e0209 */
[----:B------:R-:W-:-:S05]  /*18c0*/  VIADD R3, R12, 0xffffffff ;  /* 0xffffffff0c037836 */ /* 0x000fca0000000000 */
[----:B------:R-:W-:-:S13]  /*18d0*/  ISETP.GE.U32.AND P0, PT, R3, 0xfe, PT ;  /* 0x000000fe0300780c */ /* 0x000fda0003f06070 */
[----:B------:R-:W-:Y:S05]  /*18e0*/  @!P0 BRA `(.L_x_29) ;  /* 0x0000000000808947 */ /* 0x000fea0003800000 */
[----:B------:R-:W-:-:S13]  /*18f0*/  ISETP.GT.AND P0, PT, R12, 0xfe, PT ;  /* 0x000000fe0c00780c */ /* 0x000fda0003f04270 */
[----:B------:R-:W-:Y:S05]  /*1900*/  @P0 BRA `(.L_x_30) ;  /* 0x00000000006c0947 */ /* 0x000fea0003800000 */
[----:B------:R-:W-:-:S13]  /*1910*/  ISETP.GE.AND P0, PT, R12, 0x1, PT ;  /* 0x000000010c00780c */ /* 0x000fda0003f06270 */
[----:B------:R-:W-:Y:S05]  /*1920*/  @P0 BRA `(.L_x_31) ;  /* 0x0000000000740947 */ /* 0x000fea0003800000 */
[----:B------:R-:W-:Y:S02]  /*1930*/  ISETP.GE.AND P0, PT, R12, -0x18, PT ;  /* 0xffffffe80c00780c */ /* 0x000fe40003f06270 */
[----:B------:R-:W-:-:S11]  /*1940*/  LOP3.LUT R0, R0, 0x80000000, RZ, 0xc0, !PT ;  /* 0x8000000000007812 */ /* 0x000fd600078ec0ff */
[----:B------:R-:W-:Y:S05]  /*1950*/  @!P0 BRA `(.L_x_31) ;  /* 0x0000000000688947 */ /* 0x000fea0003800000 */
[CCC-:B------:R-:W-:Y:S01]  /*1960*/  FFMA.RZ R3, R15.reuse, R11.reuse, R10.reuse ;  /* 0x0000000b0f037223 */ /* 0x1c0fe2000000c00a */
[C---:B------:R-:W-:Y:S02]  /*1970*/  VIADD R9, R12.reuse, 0x20 ;  /* 0x000000200c097836 */ /* 0x040fe40000000000 */
[-CC-:B------:R-:W-:Y:S01]  /*1980*/  FFMA.RM R6, R15, R11.reuse, R10.reuse ;  /* 0x0000000b0f067223 */ /* 0x180fe2000000400a */
[C---:B------:R-:W-:Y:S02]  /*1990*/  ISETP.NE.AND P2, PT, R12.reuse, RZ, PT ;  /* 0x000000ff0c00720c */ /* 0x040fe40003f45270 */
[----:B------:R-:W-:Y:S01]  /*19a0*/  LOP3.LUT R8, R3, 0x7fffff, RZ, 0xc0, !PT ;  /* 0x007fffff03087812 */ /* 0x000fe200078ec0ff */
[----:B------:R-:W-:Y:S01]  /*19b0*/  FFMA.RP R3, R15, R11, R10 ;  /* 0x0000000b0f037223 */ /* 0x000fe2000000800a */
[----:B------:R-:W-:Y:S01]  /*19c0*/  IMAD.MOV R10, RZ, RZ, -R12 ;  /* 0x000000ffff0a7224 */ /* 0x000fe200078e0a0c */
[----:B------:R-:W-:Y:S02]  /*19d0*/  ISETP.NE.AND P1, PT, R12, RZ, PT ;  /* 0x000000ff0c00720c */ /* 0x000fe40003f25270 */
[----:B------:R-:W-:-:S02]  /*19e0*/  LOP3.LUT R8, R8, 0x800000, RZ, 0xfc, !PT ;  /* 0x0080000008087812 */ /* 0x000fc400078efcff */
[----:B------:R-:W-:Y:S02]  /*19f0*/  FSETP.NEU.FTZ.AND P0, PT, R3, R6, PT ;  /* 0x000000060300720b */ /* 0x000fe40003f1d000 */
[----:B------:R-:W-:Y:S02]  /*1a00*/  SHF.L.U32 R9, R8, R9, RZ ;  /* 0x0000000908097219 */ /* 0x000fe400000006ff */
[----:B------:R-:W-:Y:S02]  /*1a10*/  SEL R3, R10, RZ, P2 ;  /* 0x000000ff0a037207 */ /* 0x000fe40001000000 */
[----:B------:R-:W-:Y:S02]  /*1a20*/  ISETP.NE.AND P1, PT, R9, RZ, P1 ;  /* 0x000000ff0900720c */ /* 0x000fe40000f25270 */
[----:B------:R-:W-:Y:S02]  /*1a30*/  SHF.R.U32.HI R3, RZ, R3, R8 ;  /* 0x00000003ff037219 */ /* 0x000fe40000011608 */
[----:B------:R-:W-:-:S02]  /*1a40*/  PLOP3.LUT P0, PT, P0, P1, PT, 0xf8, 0x8f ;  /* 0x00000000008f781c */ /* 0x000fc40000703f70 */
[----:B------:R-:W-:Y:S02]  /*1a50*/  SHF.R.U32.HI R9, RZ, 0x1, R3 ;  /* 0x00000001ff097819 */ /* 0x000fe40000011603 */
[----:B------:R-:W-:-:S04]  /*1a60*/  SEL R6, RZ, 0x1, !P0 ;  /* 0x00000001ff067807 */ /* 0x000fc80004000000 */
[----:B------:R-:W-:-:S04]  /*1a70*/  LOP3.LUT R6, R6, 0x1, R9, 0xf8, !PT ;  /* 0x0000000106067812 */ /* 0x000fc800078ef809 */
[----:B------:R-:W-:-:S05]  /*1a80*/  LOP3.LUT R6, R6, R3, RZ, 0xc0, !PT ;  /* 0x0000000306067212 */ /* 0x000fca00078ec0ff */
[----:B------:R-:W-:-:S05]  /*1a90*/  IMAD.IADD R9, R9, 0x1, R6 ;  /* 0x0000000109097824 */ /* 0x000fca00078e0206 */
[----:B------:R-:W-:Y:S01]  /*1aa0*/  LOP3.LUT R0, R9, R0, RZ, 0xfc, !PT ;  /* 0x0000000009007212 */ /* 0x000fe200078efcff */
[----:B------:R-:W-:Y:S06]  /*1ab0*/  BRA `(.L_x_31) ;  /* 0x0000000000107947 */ /* 0x000fec0003800000 */
.L_x_30:
[----:B------:R-:W-:-:S04]  /*1ac0*/  LOP3.LUT R0, R0, 0x80000000, RZ, 0xc0, !PT ;  /* 0x8000000000007812 */ /* 0x000fc800078ec0ff */
[----:B------:R-:W-:Y:S01]  /*1ad0*/  LOP3.LUT R0, R0, 0x7f800000, RZ, 0xfc, !PT ;  /* 0x7f80000000007812 */ /* 0x000fe200078efcff */
[----:B------:R-:W-:Y:S06]  /*1ae0*/  BRA `(.L_x_31) ;  /* 0x0000000000047947 */ /* 0x000fec0003800000 */
.L_x_29:
[----:B------:R-:W-:-:S07]  /*1af0*/  IMAD R0, R9, 0x800000, R0 ;  /* 0x0080000009007824 */ /* 0x000fce00078e0200 */
.L_x_31:
[----:B------:R-:W-:Y:S05]  /*1b00*/  BSYNC.RECONVERGENT B2 ;  /* 0x0000000000027941 */ /* 0x000fea0003800200 */
.L_x_28:
[----:B------:R-:W-:Y:S05]  /*1b10*/  BRA `(.L_x_32) ;  /* 0x0000000000207947 */ /* 0x000fea0003800000 */
.L_x_27:
[----:B------:R-:W-:-:S04]  /*1b20*/  LOP3.LUT R0, R3, 0x80000000, R16, 0x48, !PT ;  /* 0x8000000003007812 */ /* 0x000fc800078e4810 */
[----:B------:R-:W-:Y:S01]  /*1b30*/  LOP3.LUT R0, R0, 0x7f800000, RZ, 0xfc, !PT ;  /* 0x7f80000000007812 */ /* 0x000fe200078efcff */
[----:B------:R-:W-:Y:S06]  /*1b40*/  BRA `(.L_x_32) ;  /* 0x0000000000147947 */ /* 0x000fec0003800000 */
.L_x_26:
[----:B------:R-:W-:Y:S01]  /*1b50*/  LOP3.LUT R0, R3, 0x80000000, R16, 0x48, !PT ;  /* 0x8000000003007812 */ /* 0x000fe200078e4810 */
[----:B------:R-:W-:Y:S06]  /*1b60*/  BRA `(.L_x_32) ;  /* 0x00000000000c7947 */ /* 0x000fec0003800000 */
.L_x_25:
[----:B------:R-:W0:Y:S01]  /*1b70*/  MUFU.RSQ R0, -QNAN ;  /* 0xffc0000000007908 */ /* 0x000e220000001400 */
[----:B------:R-:W-:Y:S05]  /*1b80*/  BRA `(.L_x_32) ;  /* 0x0000000000047947 */ /* 0x000fea0003800000 */
.L_x_24:
[----:B------:R-:W-:-:S07]  /*1b90*/  FADD.FTZ R0, R16, R3 ;  /* 0x0000000310007221 */ /* 0x000fce0000010000 */
.L_x_32:
[----:B------:R-:W-:Y:S05]  /*1ba0*/  BSYNC.RECONVERGENT B1 ;  /* 0x0000000000017941 */ /* 0x000fea0003800200 */
.L_x_22:
[----:B------:R-:W-:-:S04]  /*1bb0*/  IMAD.MOV.U32 R3, RZ, RZ, 0x0 ;  /* 0x00000000ff037424 */ /* 0x000fc800078e00ff */
[----:B0-----:R-:W-:Y:S05]  /*1bc0*/  RET.REL.NODEC R2 `(_Z21bilateralFilterKernelPjS_iiiif) ;  /* 0xffffffe4020c7950 */ /* 0x001fea0003c3ffff */
.L_x_33:
[----:B------:R-:W-:-:S00]  /*1bd0*/  BRA `(.L_x_33) ;  /* 0xfffffffc00fc7947 */ /* 0x000fc0000383ffff */
[----:B------:R-:W-:-:S00]  /*1be0*/  NOP ;  /* 0x0000000000007918 */ /* 0x000fc00000000000 */
        /* <DEDUP_REMOVED lines=9> */
.L_x_35:


//--------------------- .nv.shared._Z21bilateralFilterKernelPjS_iiiif --------------------------
	.section	.nv.shared._Z21bilateralFilterKernelPjS_iiiif,"aw",@nobits
	.sectionflags	@""
	.align	4
.nv.shared._Z21bilateralFilterKernelPjS_iiiif:
	.zero		5120


//--------------------- .nv.shared.reserved.0     --------------------------
	.section	.nv.shared.reserved.0,"aw",@nobits
	.weak		__nv_reservedSMEM_offset_0_alias
	.size		__nv_reservedSMEM_offset_0_alias, 0, 64
	.other		__nv_reservedSMEM_offset_0_alias,@"STO_CUDA_RESERVED_SHARED STV_DEFAULT"
__nv_reservedSMEM_offset_0_alias:
	.zero		0
	.zero		64


//--------------------- .nv.constant0._Z21bilateralFilterKernelPjS_iiiif --------------------------
	.section	.nv.constant0._Z21bilateralFilterKernelPjS_iiiif,"a",@progbits
	.sectionflags	@""
	.align	4
.nv.constant0._Z21bilateralFilterKernelPjS_iiiif:
	.zero		932


//--------------------- SYMBOLS --------------------------

	.type		.nv.reservedSmem.offset0,@object
	.size		.nv.reservedSmem.offset0,0x4
	.type		.nv.reservedSmem.cap,@object
	.size		.nv.reservedSmem.cap,0x4
